//
// Generated by NVIDIA NVVM Compiler
//
// Compiler Build ID: CL-36424714
// Cuda compilation tools, release 13.0, V13.0.88
// Based on NVVM 20.0.0
//

.version 9.0
.target sm_100
.address_size 64

	// .globl	_Z9isingStepPiS_li

.visible .entry _Z9isingStepPiS_li(
	.param .u64 .ptr .align 1 _Z9isingStepPiS_li_param_0,
	.param .u64 .ptr .align 1 _Z9isingStepPiS_li_param_1,
	.param .u64 _Z9isingStepPiS_li_param_2,
	.param .u32 _Z9isingStepPiS_li_param_3
)
{
	.reg .pred 	%p<24>;
	.reg .b32 	%r<92>;
	.reg .b64 	%rd<200>;

	ld.param.u64 	%rd93, [_Z9isingStepPiS_li_param_0];
	ld.param.u64 	%rd94, [_Z9isingStepPiS_li_param_1];
	ld.param.u64 	%rd92, [_Z9isingStepPiS_li_param_2];
	ld.param.s32 	%rd4, [_Z9isingStepPiS_li_param_3];
	cvta.to.global.u64 	%rd1, %rd94;
	cvta.to.global.u64 	%rd2, %rd93;
	mov.u32 	%r10, %ctaid.x;
	mov.u32 	%r11, %ntid.x;
	mov.u32 	%r12, %tid.x;
	mad.lo.s32 	%r13, %r10, %r11, %r12;
	cvt.u64.u32 	%rd3, %r13;
	mul.lo.s64 	%rd187, %rd4, %rd3;
	mul.lo.s64 	%rd6, %rd92, %rd92;
	or.b64  	%rd95, %rd6, %rd4;
	and.b64  	%rd96, %rd95, -4294967296;
	setp.ne.s64 	%p1, %rd96, 0;
	@%p1 bra 	$L__BB0_2;
	cvt.u32.u64 	%r14, %rd4;
	cvt.u32.u64 	%r15, %rd6;
	div.u32 	%r16, %r15, %r14;
	cvt.u64.u32 	%rd177, %r16;
	bra.uni 	$L__BB0_3;
$L__BB0_2:
	div.s64 	%rd177, %rd6, %rd4;
$L__BB0_3:
	add.s64 	%rd97, %rd177, -1;
	setp.gt.s64 	%p2, %rd97, %rd3;
	add.s64 	%rd98, %rd187, %rd4;
	setp.eq.s64 	%p3, %rd97, %rd3;
	selp.b64 	%rd99, %rd6, 0, %p3;
	selp.b64 	%rd10, %rd98, %rd99, %p2;
	setp.le.s64 	%p4, %rd10, %rd187;
	@%p4 bra 	$L__BB0_54;
	add.s64 	%rd11, %rd92, -1;
	sub.s64 	%rd100, %rd10, %rd187;
	add.s64 	%rd12, %rd187, 1;
	and.b64  	%rd101, %rd100, 1;
	setp.eq.b64 	%p5, %rd101, 1;
	not.pred 	%p6, %p5;
	@%p6 bra 	$L__BB0_21;
	or.b64  	%rd102, %rd187, %rd92;
	and.b64  	%rd103, %rd102, -4294967296;
	setp.ne.s64 	%p7, %rd103, 0;
	@%p7 bra 	$L__BB0_7;
	cvt.u32.u64 	%r17, %rd92;
	cvt.u32.u64 	%r18, %rd187;
	div.u32 	%r19, %r18, %r17;
	mul.lo.s32 	%r20, %r19, %r17;
	sub.s32 	%r21, %r18, %r20;
	cvt.u64.u32 	%rd178, %r19;
	cvt.u64.u32 	%rd179, %r21;
	bra.uni 	$L__BB0_8;
$L__BB0_7:
	div.s64 	%rd178, %rd187, %rd92;
	mul.lo.s64 	%rd104, %rd178, %rd92;
	sub.s64 	%rd179, %rd187, %rd104;
$L__BB0_8:
	add.s64 	%rd19, %rd11, %rd179;
	or.b64  	%rd105, %rd19, %rd92;
	and.b64  	%rd106, %rd105, -4294967296;
	setp.ne.s64 	%p8, %rd106, 0;
	@%p8 bra 	$L__BB0_10;
	cvt.u32.u64 	%r22, %rd92;
	cvt.u32.u64 	%r23, %rd19;
	rem.u32 	%r24, %r23, %r22;
	cvt.u64.u32 	%rd180, %r24;
	bra.uni 	$L__BB0_11;
$L__BB0_10:
	rem.s64 	%rd180, %rd19, %rd92;
$L__BB0_11:
	mul.lo.s64 	%rd23, %rd178, %rd92;
	add.s64 	%rd107, %rd180, %rd23;
	shl.b64 	%rd108, %rd107, 2;
	add.s64 	%rd109, %rd2, %rd108;
	ld.global.u32 	%r1, [%rd109];
	add.s64 	%rd24, %rd179, 1;
	or.b64  	%rd110, %rd24, %rd92;
	and.b64  	%rd111, %rd110, -4294967296;
	setp.ne.s64 	%p9, %rd111, 0;
	@%p9 bra 	$L__BB0_13;
	cvt.u32.u64 	%r25, %rd92;
	cvt.u32.u64 	%r26, %rd24;
	rem.u32 	%r27, %r26, %r25;
	cvt.u64.u32 	%rd181, %r27;
	bra.uni 	$L__BB0_14;
$L__BB0_13:
	rem.s64 	%rd181, %rd24, %rd92;
$L__BB0_14:
	add.s64 	%rd112, %rd181, %rd23;
	shl.b64 	%rd113, %rd112, 2;
	add.s64 	%rd114, %rd2, %rd113;
	ld.global.u32 	%r28, [%rd114];
	add.s32 	%r29, %r28, %r1;
	shl.b64 	%rd115, %rd187, 2;
	add.s64 	%rd116, %rd2, %rd115;
	ld.global.u32 	%r30, [%rd116];
	add.s32 	%r2, %r29, %r30;
	add.s64 	%rd28, %rd11, %rd178;
	or.b64  	%rd117, %rd28, %rd92;
	and.b64  	%rd118, %rd117, -4294967296;
	setp.ne.s64 	%p10, %rd118, 0;
	@%p10 bra 	$L__BB0_16;
	cvt.u32.u64 	%r31, %rd92;
	cvt.u32.u64 	%r32, %rd28;
	rem.u32 	%r33, %r32, %r31;
	cvt.u64.u32 	%rd182, %r33;
	bra.uni 	$L__BB0_17;
$L__BB0_16:
	rem.s64 	%rd182, %rd28, %rd92;
$L__BB0_17:
	mad.lo.s64 	%rd119, %rd182, %rd92, %rd179;
	shl.b64 	%rd120, %rd119, 2;
	add.s64 	%rd121, %rd2, %rd120;
	ld.global.u32 	%r34, [%rd121];
	add.s32 	%r3, %r2, %r34;
	add.s64 	%rd32, %rd178, 1;
	or.b64  	%rd122, %rd32, %rd92;
	and.b64  	%rd123, %rd122, -4294967296;
	setp.ne.s64 	%p11, %rd123, 0;
	@%p11 bra 	$L__BB0_19;
	cvt.u32.u64 	%r35, %rd92;
	cvt.u32.u64 	%r36, %rd32;
	rem.u32 	%r37, %r36, %r35;
	cvt.u64.u32 	%rd183, %r37;
	bra.uni 	$L__BB0_20;
$L__BB0_19:
	rem.s64 	%rd183, %rd32, %rd92;
$L__BB0_20:
	mad.lo.s64 	%rd124, %rd183, %rd92, %rd179;
	shl.b64 	%rd125, %rd124, 2;
	add.s64 	%rd126, %rd2, %rd125;
	ld.global.u32 	%r38, [%rd126];
	add.s32 	%r39, %r3, %r38;
	abs.s32 	%r40, %r39;
	div.s32 	%r41, %r39, %r40;
	add.s64 	%rd128, %rd1, %rd115;
	st.global.u32 	[%rd128], %r41;
	mov.u64 	%rd187, %rd12;
$L__BB0_21:
	setp.eq.s64 	%p12, %rd10, %rd12;
	@%p12 bra 	$L__BB0_54;
	shl.b64 	%rd129, %rd187, 2;
	add.s64 	%rd130, %rd129, 4;
	add.s64 	%rd186, %rd1, %rd130;
	add.s64 	%rd185, %rd2, %rd130;
	cvt.u32.u64 	%r42, %rd92;
$L__BB0_23:
	or.b64  	%rd131, %rd187, %rd92;
	and.b64  	%rd132, %rd131, -4294967296;
	setp.ne.s64 	%p13, %rd132, 0;
	@%p13 bra 	$L__BB0_25;
	cvt.u32.u64 	%r43, %rd187;
	div.u32 	%r44, %r43, %r42;
	mul.lo.s32 	%r45, %r44, %r42;
	sub.s32 	%r46, %r43, %r45;
	cvt.u64.u32 	%rd188, %r44;
	cvt.u64.u32 	%rd189, %r46;
	bra.uni 	$L__BB0_26;
$L__BB0_25:
	div.s64 	%rd188, %rd187, %rd92;
	mul.lo.s64 	%rd133, %rd188, %rd92;
	sub.s64 	%rd189, %rd187, %rd133;
$L__BB0_26:
	add.s64 	%rd48, %rd11, %rd189;
	or.b64  	%rd134, %rd48, %rd92;
	and.b64  	%rd135, %rd134, -4294967296;
	setp.ne.s64 	%p14, %rd135, 0;
	@%p14 bra 	$L__BB0_28;
	cvt.u32.u64 	%r48, %rd48;
	rem.u32 	%r49, %r48, %r42;
	cvt.u64.u32 	%rd190, %r49;
	bra.uni 	$L__BB0_29;
$L__BB0_28:
	rem.s64 	%rd190, %rd48, %rd92;
$L__BB0_29:
	mul.lo.s64 	%rd52, %rd188, %rd92;
	add.s64 	%rd136, %rd190, %rd52;
	shl.b64 	%rd137, %rd136, 2;
	add.s64 	%rd138, %rd2, %rd137;
	ld.global.u32 	%r4, [%rd138];
	add.s64 	%rd53, %rd189, 1;
	or.b64  	%rd139, %rd53, %rd92;
	and.b64  	%rd140, %rd139, -4294967296;
	setp.ne.s64 	%p15, %rd140, 0;
	@%p15 bra 	$L__BB0_31;
	cvt.u32.u64 	%r51, %rd53;
	rem.u32 	%r52, %r51, %r42;
	cvt.u64.u32 	%rd191, %r52;
	bra.uni 	$L__BB0_32;
$L__BB0_31:
	rem.s64 	%rd191, %rd53, %rd92;
$L__BB0_32:
	add.s64 	%rd141, %rd191, %rd52;
	shl.b64 	%rd142, %rd141, 2;
	add.s64 	%rd143, %rd2, %rd142;
	ld.global.u32 	%r53, [%rd143];
	add.s32 	%r54, %r53, %r4;
	ld.global.u32 	%r55, [%rd185+-4];
	add.s32 	%r5, %r54, %r55;
	add.s64 	%rd57, %rd11, %rd188;
	or.b64  	%rd144, %rd57, %rd92;
	and.b64  	%rd145, %rd144, -4294967296;
	setp.ne.s64 	%p16, %rd145, 0;
	@%p16 bra 	$L__BB0_34;
	cvt.u32.u64 	%r57, %rd57;
	rem.u32 	%r58, %r57, %r42;
	cvt.u64.u32 	%rd192, %r58;
	bra.uni 	$L__BB0_35;
$L__BB0_34:
	rem.s64 	%rd192, %rd57, %rd92;
$L__BB0_35:
	mad.lo.s64 	%rd146, %rd192, %rd92, %rd189;
	shl.b64 	%rd147, %rd146, 2;
	add.s64 	%rd148, %rd2, %rd147;
	ld.global.u32 	%r59, [%rd148];
	add.s32 	%r6, %r5, %r59;
	add.s64 	%rd61, %rd188, 1;
	or.b64  	%rd149, %rd61, %rd92;
	and.b64  	%rd150, %rd149, -4294967296;
	setp.ne.s64 	%p17, %rd150, 0;
	@%p17 bra 	$L__BB0_37;
	cvt.u32.u64 	%r61, %rd61;
	rem.u32 	%r62, %r61, %r42;
	cvt.u64.u32 	%rd193, %r62;
	bra.uni 	$L__BB0_38;
$L__BB0_37:
	rem.s64 	%rd193, %rd61, %rd92;
$L__BB0_38:
	mad.lo.s64 	%rd151, %rd193, %rd92, %rd189;
	shl.b64 	%rd152, %rd151, 2;
	add.s64 	%rd153, %rd2, %rd152;
	ld.global.u32 	%r63, [%rd153];
	add.s32 	%r64, %r6, %r63;
	abs.s32 	%r65, %r64;
	div.s32 	%r66, %r64, %r65;
	st.global.u32 	[%rd186+-4], %r66;
	add.s64 	%rd65, %rd187, 1;
	or.b64  	%rd154, %rd65, %rd92;
	and.b64  	%rd155, %rd154, -4294967296;
	setp.ne.s64 	%p18, %rd155, 0;
	@%p18 bra 	$L__BB0_40;
	cvt.u32.u64 	%r68, %rd65;
	div.u32 	%r69, %r68, %r42;
	mul.lo.s32 	%r70, %r69, %r42;
	sub.s32 	%r71, %r68, %r70;
	cvt.u64.u32 	%rd194, %r69;
	cvt.u64.u32 	%rd195, %r71;
	bra.uni 	$L__BB0_41;
$L__BB0_40:
	div.s64 	%rd194, %rd65, %rd92;
	mul.lo.s64 	%rd156, %rd194, %rd92;
	sub.s64 	%rd195, %rd65, %rd156;
$L__BB0_41:
	add.s64 	%rd72, %rd11, %rd195;
	or.b64  	%rd157, %rd72, %rd92;
	and.b64  	%rd158, %rd157, -4294967296;
	setp.ne.s64 	%p19, %rd158, 0;
	@%p19 bra 	$L__BB0_43;
	cvt.u32.u64 	%r73, %rd72;
	rem.u32 	%r74, %r73, %r42;
	cvt.u64.u32 	%rd196, %r74;
	bra.uni 	$L__BB0_44;
$L__BB0_43:
	rem.s64 	%rd196, %rd72, %rd92;
$L__BB0_44:
	mul.lo.s64 	%rd76, %rd194, %rd92;
	add.s64 	%rd159, %rd196, %rd76;
	shl.b64 	%rd160, %rd159, 2;
	add.s64 	%rd161, %rd2, %rd160;
	ld.global.u32 	%r7, [%rd161];
	add.s64 	%rd77, %rd195, 1;
	or.b64  	%rd162, %rd77, %rd92;
	and.b64  	%rd163, %rd162, -4294967296;
	setp.ne.s64 	%p20, %rd163, 0;
	@%p20 bra 	$L__BB0_46;
	cvt.u32.u64 	%r76, %rd77;
	rem.u32 	%r77, %r76, %r42;
	cvt.u64.u32 	%rd197, %r77;
	bra.uni 	$L__BB0_47;
$L__BB0_46:
	rem.s64 	%rd197, %rd77, %rd92;
$L__BB0_47:
	add.s64 	%rd164, %rd197, %rd76;
	shl.b64 	%rd165, %rd164, 2;
	add.s64 	%rd166, %rd2, %rd165;
	ld.global.u32 	%r78, [%rd166];
	add.s32 	%r79, %r78, %r7;
	ld.global.u32 	%r80, [%rd185];
	add.s32 	%r8, %r79, %r80;
	add.s64 	%rd81, %rd11, %rd194;
	or.b64  	%rd167, %rd81, %rd92;
	and.b64  	%rd168, %rd167, -4294967296;
	setp.ne.s64 	%p21, %rd168, 0;
	@%p21 bra 	$L__BB0_49;
	cvt.u32.u64 	%r82, %rd81;
	rem.u32 	%r83, %r82, %r42;
	cvt.u64.u32 	%rd198, %r83;
	bra.uni 	$L__BB0_50;
$L__BB0_49:
	rem.s64 	%rd198, %rd81, %rd92;
$L__BB0_50:
	mad.lo.s64 	%rd169, %rd198, %rd92, %rd195;
	shl.b64 	%rd170, %rd169, 2;
	add.s64 	%rd171, %rd2, %rd170;
	ld.global.u32 	%r84, [%rd171];
	add.s32 	%r9, %r8, %r84;
	add.s64 	%rd85, %rd194, 1;
	or.b64  	%rd172, %rd85, %rd92;
	and.b64  	%rd173, %rd172, -4294967296;
	setp.ne.s64 	%p22, %rd173, 0;
	@%p22 bra 	$L__BB0_52;
	cvt.u32.u64 	%r86, %rd85;
	rem.u32 	%r87, %r86, %r42;
	cvt.u64.u32 	%rd199, %r87;
	bra.uni 	$L__BB0_53;
$L__BB0_52:
	rem.s64 	%rd199, %rd85, %rd92;
$L__BB0_53:
	mad.lo.s64 	%rd174, %rd199, %rd92, %rd195;
	shl.b64 	%rd175, %rd174, 2;
	add.s64 	%rd176, %rd2, %rd175;
	ld.global.u32 	%r88, [%rd176];
	add.s32 	%r89, %r9, %r88;
	abs.s32 	%r90, %r89;
	div.s32 	%r91, %r89, %r90;
	st.global.u32 	[%rd186], %r91;
	add.s64 	%rd186, %rd186, 8;
	add.s64 	%rd185, %rd185, 8;
	add.s64 	%rd187, %rd65, 1;
	setp.lt.s64 	%p23, %rd187, %rd10;
	@%p23 bra 	$L__BB0_23;
$L__BB0_54:
	ret;

}


// ===== COMPILED SASS (sm_100) =====

	.target	sm_100

	.elftype	@"ET_EXEC"


//--------------------- .note.nv.tkinfo           --------------------------
	.section	.note.nv.tkinfo,"",@"SHT_NOTE"
	.sectionflags	@"SHF_NOTE_NV_TKINFO"
	.tkinfo
        /*0018*/ 	.word	0x00000002
        /*0030*/ 	.string	""
        /*0030*/ 	.string	"ptxas"
        /*0030*/ 	.string	"Cuda compilation tools, release 13.0, V13.0.88"
        /*0030*/ 	.string	"Build cuda_13.0.r13.0/compiler.36424714_0"
        /*0030*/ 	.string	"-arch sm_100 -m 64 "



//--------------------- .note.nv.cuinfo           --------------------------
	.section	.note.nv.cuinfo,"",@"SHT_NOTE"
	.sectionflags	@"SHF_NOTE_NV_CUINFO"
        /*0018*/ 	.short	0x0002
        /*001a*/ 	.short	0x0064
        /*001c*/ 	.short	0x0082
	.zero		2


//--------------------- .nv.info                  --------------------------
	.section	.nv.info,"",@"SHT_CUDA_INFO"
	.align	4


	//----- nvinfo : EIATTR_REGCOUNT
	.align		4
        /*0000*/ 	.byte	0x04, 0x2f
        /*0002*/ 	.short	(.L_1 - .L_0)
	.align		4
.L_0:
        /*0004*/ 	.word	index@(_Z9isingStepPiS_li)
        /*0008*/ 	.word	0x00000020


	//----- nvinfo : EIATTR_FRAME_SIZE
	.align		4
.L_1:
        /*000c*/ 	.byte	0x04, 0x11
        /*000e*/ 	.short	(.L_3 - .L_2)
	.align		4
.L_2:
        /*0010*/ 	.word	index@($__internal_1_$__cuda_sm20_rem_s64)
        /*0014*/ 	.word	0x00000000


	//----- nvinfo : EIATTR_FRAME_SIZE
	.align		4
.L_3:
        /*0018*/ 	.byte	0x04, 0x11
        /*001a*/ 	.short	(.L_5 - .L_4)
	.align		4
.L_4:
        /*001c*/ 	.word	index@($__internal_0_$__cuda_sm20_div_s64)
        /*0020*/ 	.word	0x00000000


	//----- nvinfo : EIATTR_FRAME_SIZE
	.align		4
.L_5:
        /*0024*/ 	.byte	0x04, 0x11
        /*0026*/ 	.short	(.L_7 - .L_6)
	.align		4
.L_6:
        /*0028*/ 	.word	index@(_Z9isingStepPiS_li)
        /*002c*/ 	.word	0x00000000


	//----- nvinfo : EIATTR_MIN_STACK_SIZE
	.align		4
.L_7:
        /*0030*/ 	.byte	0x04, 0x12
        /*0032*/ 	.short	(.L_9 - .L_8)
	.align		4
.L_8:
        /*0034*/ 	.word	index@(_Z9isingStepPiS_li)
        /*0038*/ 	.word	0x00000000
.L_9:


//--------------------- .nv.compat                --------------------------
	.section	.nv.compat,"",@"SHT_CUDA_COMPAT_INFO"
	.align	4
        /*0000*/ 	.byte	0x02, 0x09, 0x00, 0x00, 0x02, 0x02, 0x01, 0x00, 0x02, 0x05, 0x05, 0x00, 0x03, 0x07, 0x01, 0x01
        /*0010*/ 	.byte	0x02, 0x03, 0x00, 0x00, 0x02, 0x06, 0x01, 0x00, 0x04, 0x0b, 0x08, 0x00, 0x09, 0x00, 0x00, 0x00
        /*0020*/ 	.byte	0x00, 0x00, 0x00, 0x00


//--------------------- .nv.info._Z9isingStepPiS_li --------------------------
	.section	.nv.info._Z9isingStepPiS_li,"",@"SHT_CUDA_INFO"
	.sectionflags	@""
	.align	4


	//----- nvinfo : EIATTR_CUDA_API_VERSION
	.align		4
        /*0000*/ 	.byte	0x04, 0x37
        /*0002*/ 	.short	(.L_11 - .L_10)
.L_10:
        /*0004*/ 	.word	0x00000082


	//----- nvinfo : EIATTR_KPARAM_INFO
	.align		4
.L_11:
        /*0008*/ 	.byte	0x04, 0x17
        /*000a*/ 	.short	(.L_13 - .L_12)
.L_12:
        /*000c*/ 	.word	0x00000000
        /*0010*/ 	.short	0x0003
        /*0012*/ 	.short	0x0018
        /*0014*/ 	.byte	0x00, 0xf0, 0x11, 0x00


	//----- nvinfo : EIATTR_KPARAM_INFO
	.align		4
.L_13:
        /*0018*/ 	.byte	0x04, 0x17
        /*001a*/ 	.short	(.L_15 - .L_14)
.L_14:
        /*001c*/ 	.word	0x00000000
        /*0020*/ 	.short	0x0002
        /*0022*/ 	.short	0x0010
        /*0024*/ 	.byte	0x00, 0xf0, 0x21, 0x00


	//----- nvinfo : EIATTR_KPARAM_INFO
	.align		4
.L_15:
        /*0028*/ 	.byte	0x04, 0x17
        /*002a*/ 	.short	(.L_17 - .L_16)
.L_16:
        /*002c*/ 	.word	0x00000000
        /*0030*/ 	.short	0x0001
        /*0032*/ 	.short	0x0008
        /*0034*/ 	.byte	0x00, 0xf5, 0x21, 0x00


	//----- nvinfo : EIATTR_KPARAM_INFO
	.align		4
.L_17:
        /*0038*/ 	.byte	0x04, 0x17
        /*003a*/ 	.short	(.L_19 - .L_18)
.L_18:
        /*003c*/ 	.word	0x00000000
        /*0040*/ 	.short	0x0000
        /*0042*/ 	.short	0x0000
        /*0044*/ 	.byte	0x00, 0xf5, 0x21, 0x00


	//----- nvinfo : EIATTR_SPARSE_MMA_MASK
	.align		4
.L_19:
        /*0048*/ 	.byte	0x03, 0x50
        /*004a*/ 	.short	0x0000


	//----- nvinfo : EIATTR_MAXREG_COUNT
	.align		4
        /*004c*/ 	.byte	0x03, 0x1b
        /*004e*/ 	.short	0x00ff


	//----- nvinfo : EIATTR_MERCURY_ISA_VERSION
	.align		4
        /*0050*/ 	.byte	0x03, 0x5f
        /*0052*/ 	.short	0x0101


	//----- nvinfo : EIATTR_VRC_CTA_INIT_COUNT
	.align		4
        /*0054*/ 	.byte	0x02, 0x4a
	.zero		1
	.zero		1


	//----- nvinfo : EIATTR_EXIT_INSTR_OFFSETS
	.align		4
        /*0058*/ 	.byte	0x04, 0x1c
        /*005a*/ 	.short	(.L_21 - .L_20)


	//   ....[0]....
.L_20:
        /*005c*/ 	.word	0x00000390


	//   ....[1]....
        /*0060*/ 	.word	0x00001380


	//   ....[2]....
        /*0064*/ 	.word	0x00003120


	//----- nvinfo : EIATTR_CRS_STACK_SIZE
	.align		4
.L_21:
        /*0068*/ 	.byte	0x04, 0x1e
        /*006a*/ 	.short	(.L_23 - .L_22)
.L_22:
        /*006c*/ 	.word	0x00000000


	//----- nvinfo : EIATTR_CBANK_PARAM_SIZE
	.align		4
.L_23:
        /*0070*/ 	.byte	0x03, 0x19
        /*0072*/ 	.short	0x001c


	//----- nvinfo : EIATTR_PARAM_CBANK
	.align		4
        /*0074*/ 	.byte	0x04, 0x0a
        /*0076*/ 	.short	(.L_25 - .L_24)
	.align		4
.L_24:
        /*0078*/ 	.word	index@(.nv.constant0._Z9isingStepPiS_li)
        /*007c*/ 	.short	0x0380
        /*007e*/ 	.short	0x001c


	//----- nvinfo : EIATTR_SW_WAR
	.align		4
.L_25:
        /*0080*/ 	.byte	0x04, 0x36
        /*0082*/ 	.short	(.L_27 - .L_26)
.L_26:
        /*0084*/ 	.word	0x00000008
.L_27:


//--------------------- .nv.callgraph             --------------------------
	.section	.nv.callgraph,"",@"SHT_CUDA_CALLGRAPH"
	.align	4
	.sectionentsize	8
	.align		4
        /*0000*/ 	.word	0x00000000
	.align		4
        /*0004*/ 	.word	0xffffffff
	.align		4
        /*0008*/ 	.word	0x00000000
	.align		4
        /*000c*/ 	.word	0xfffffffe
	.align		4
        /*0010*/ 	.word	0x00000000
	.align		4
        /*0014*/ 	.word	0xfffffffd
	.align		4
        /*0018*/ 	.word	0x00000000
	.align		4
        /*001c*/ 	.word	0xfffffffc


//--------------------- .text._Z9isingStepPiS_li  --------------------------
	.section	.text._Z9isingStepPiS_li,"ax",@progbits
	.align	128
        .global         _Z9isingStepPiS_li
        .type           _Z9isingStepPiS_li,@function
        .size           _Z9isingStepPiS_li,(.L_x_52 - _Z9isingStepPiS_li)
        .other          _Z9isingStepPiS_li,@"STO_CUDA_ENTRY STV_DEFAULT"
_Z9isingStepPiS_li:
.text._Z9isingStepPiS_li:
[----:B------:R-:W-:Y:S08]  /*0000*/  LDC R1, c[0x0][0x37c] ;  /* 0x0000df00ff017b82 */ /* 0x000ff00000000800 */
[----:B------:R-:W0:Y:S01]  /*0010*/  LDC.64 R4, c[0x0][0x390] ;  /* 0x0000e400ff047b82 */ /* 0x000e220000000a00 */
[----:B------:R-:W1:Y:S01]  /*0020*/  LDCU UR6, c[0x0][0x398] ;  /* 0x00007300ff0677ac */ /* 0x000e620008000800 */
[----:B------:R-:W2:Y:S06]  /*0030*/  S2R R3, SR_TID.X ;  /* 0x0000000000037919 */ /* 0x000eac0000002100 */
[----:B------:R-:W2:Y:S08]  /*0040*/  S2UR UR4, SR_CTAID.X ;  /* 0x00000000000479c3 */ /* 0x000eb00000002500 */
[----:B------:R-:W2:Y:S01]  /*0050*/  LDC R0, c[0x0][0x360] ;  /* 0x0000d800ff007b82 */ /* 0x000ea20000000800 */
[----:B-1----:R-:W-:Y:S01]  /*0060*/  USHF.R.S32.HI UR5, URZ, 0x1f, UR6 ;  /* 0x0000001fff057899 */ /* 0x002fe20008011406 */
[----:B0-----:R-:W-:-:S04]  /*0070*/  IMAD R2, R5, R4, RZ ;  /* 0x0000000405027224 */ /* 0x001fc800078e02ff */
[C---:B------:R-:W-:Y:S02]  /*0080*/  IMAD R7, R4.reuse, R5, R2 ;  /* 0x0000000504077224 */ /* 0x040fe400078e0202 */
[----:B------:R-:W-:-:S04]  /*0090*/  IMAD.WIDE.U32 R4, R4, R4, RZ ;  /* 0x0000000404047225 */ /* 0x000fc800078e00ff */
[----:B------:R-:W-:-:S05]  /*00a0*/  IMAD.IADD R20, R5, 0x1, R7 ;  /* 0x0000000105147824 */ /* 0x000fca00078e0207 */
[----:B------:R-:W-:Y:S01]  /*00b0*/  LOP3.LUT R6, R20, UR5, RZ, 0xfc, !PT ;  /* 0x0000000514067c12 */ /* 0x000fe2000f8efcff */
[----:B--2---:R-:W-:-:S03]  /*00c0*/  IMAD R0, R0, UR4, R3 ;  /* 0x0000000400007c24 */ /* 0x004fc6000f8e0203 */
[----:B------:R-:W-:Y:S01]  /*00d0*/  ISETP.NE.U32.AND P0, PT, R6, RZ, PT ;  /* 0x000000ff0600720c */ /* 0x000fe20003f05070 */
[C---:B------:R-:W-:Y:S02]  /*00e0*/  IMAD R7, R0.reuse, UR5, RZ ;  /* 0x0000000500077c24 */ /* 0x040fe4000f8e02ff */
[----:B------:R-:W-:-:S04]  /*00f0*/  IMAD.WIDE.U32 R2, R0, UR6, RZ ;  /* 0x0000000600027c25 */ /* 0x000fc8000f8e00ff */
[----:B------:R-:W-:-:S06]  /*0100*/  IMAD.IADD R3, R3, 0x1, R7 ;  /* 0x0000000103037824 */ /* 0x000fcc00078e0207 */
[----:B------:R-:W-:Y:S05]  /*0110*/  @P0 BRA `(.L_x_0) ;  /* 0x0000000000500947 */ /* 0x000fea0003800000 */
[----:B------:R-:W0:Y:S01]  /*0120*/  I2F.U32.RP R8, UR6 ;  /* 0x0000000600087d06 */ /* 0x000e220008209000 */
[----:B------:R-:W-:Y:S01]  /*0130*/  ISETP.NE.U32.AND P2, PT, RZ, UR6, PT ;  /* 0x00000006ff007c0c */ /* 0x000fe2000bf45070 */
[----:B------:R-:W-:-:S06]  /*0140*/  IMAD.MOV.U32 R23, RZ, RZ, RZ ;  /* 0x000000ffff177224 */ /* 0x000fcc00078e00ff */
[----:B0-----:R-:W0:Y:S02]  /*0150*/  MUFU.RCP R8, R8 ;  /* 0x0000000800087308 */ /* 0x001e240000001000 */
[----:B0-----:R-:W-:-:S06]  /*0160*/  VIADD R6, R8, 0xffffffe ;  /* 0x0ffffffe08067836 */ /* 0x001fcc0000000000 */
[----:B------:R0:W1:Y:S02]  /*0170*/  F2I.FTZ.U32.TRUNC.NTZ R7, R6 ;  /* 0x0000000600077305 */ /* 0x000064000021f000 */
[----:B0-----:R-:W-:Y:S01]  /*0180*/  IMAD.MOV.U32 R6, RZ, RZ, RZ ;  /* 0x000000ffff067224 */ /* 0x001fe200078e00ff */
[----:B-1----:R-:W-:-:S05]  /*0190*/  IADD3 R9, PT, PT, RZ, -R7, RZ ;  /* 0x80000007ff097210 */ /* 0x002fca0007ffe0ff */
[----:B------:R-:W-:-:S04]  /*01a0*/  IMAD R9, R9, UR6, RZ ;  /* 0x0000000609097c24 */ /* 0x000fc8000f8e02ff */
[----:B------:R-:W-:-:S06]  /*01b0*/  IMAD.HI.U32 R7, R7, R9, R6 ;  /* 0x0000000907077227 */ /* 0x000fcc00078e0006 */
[----:B------:R-:W-:-:S04]  /*01c0*/  IMAD.HI.U32 R22, R7, R4, RZ ;  /* 0x0000000407167227 */ /* 0x000fc800078e00ff */
[----:B------:R-:W-:-:S04]  /*01d0*/  IMAD.MOV R7, RZ, RZ, -R22 ;  /* 0x000000ffff077224 */ /* 0x000fc800078e0a16 */
[----:B------:R-:W-:-:S05]  /*01e0*/  IMAD R7, R7, UR6, R4 ;  /* 0x0000000607077c24 */ /* 0x000fca000f8e0204 */
[----:B------:R-:W-:-:S13]  /*01f0*/  ISETP.GE.U32.AND P0, PT, R7, UR6, PT ;  /* 0x0000000607007c0c */ /* 0x000fda000bf06070 */
[----:B------:R-:W-:Y:S01]  /*0200*/  @P0 VIADD R7, R7, -UR6 ;  /* 0x8000000607070c36 */ /* 0x000fe20008000000 */
[----:B------:R-:W-:-:S04]  /*0210*/  @P0 IADD3 R22, PT, PT, R22, 0x1, RZ ;  /* 0x0000000116160810 */ /* 0x000fc80007ffe0ff */
[----:B------:R-:W-:-:S13]  /*0220*/  ISETP.GE.U32.AND P1, PT, R7, UR6, PT ;  /* 0x0000000607007c0c */ /* 0x000fda000bf26070 */
[----:B------:R-:W-:Y:S01]  /*0230*/  @P1 VIADD R22, R22, 0x1 ;  /* 0x0000000116161836 */ /* 0x000fe20000000000 */
[----:B------:R-:W-:Y:S01]  /*0240*/  @!P2 LOP3.LUT R22, RZ, UR6, RZ, 0x33, !PT ;  /* 0x00000006ff16ac12 */ /* 0x000fe2000f8e33ff */
[----:B------:R-:W-:Y:S06]  /*0250*/  BRA `(.L_x_1) ;  /* 0x0000000000187947 */ /* 0x000fec0003800000 */
.L_x_0:
[----:B------:R-:W0:Y:S01]  /*0260*/  LDCU UR4, c[0x0][0x398] ;  /* 0x00007300ff0477ac */ /* 0x000e220008000800 */
[----:B------:R-:W-:Y:S01]  /*0270*/  IMAD.MOV.U32 R26, RZ, RZ, R4 ;  /* 0x000000ffff1a7224 */ /* 0x000fe200078e0004 */
[----:B------:R-:W-:Y:S02]  /*0280*/  MOV R7, UR5 ;  /* 0x0000000500077c02 */ /* 0x000fe40008000f00 */
[----:B------:R-:W-:Y:S01]  /*0290*/  MOV R8, 0x2c0 ;  /* 0x000002c000087802 */ /* 0x000fe20000000f00 */
[----:B0-----:R-:W-:-:S07]  /*02a0*/  IMAD.U32 R9, RZ, RZ, UR4 ;  /* 0x00000004ff097e24 */ /* 0x001fce000f8e00ff */
[----:B------:R-:W-:Y:S05]  /*02b0*/  CALL.REL.NOINC `($__internal_0_$__cuda_sm20_div_s64) ;  /* 0x0000002c009c7944 */ /* 0x000fea0003c00000 */
.L_x_1:
[----:B------:R-:W-:Y:S01]  /*02c0*/  IADD3 R5, P0, PT, R22, -0x1, RZ ;  /* 0xffffffff16057810 */ /* 0x000fe20007f1e0ff */
[----:B------:R-:W0:Y:S03]  /*02d0*/  LDCU UR4, c[0x0][0x398] ;  /* 0x00007300ff0477ac */ /* 0x000e260008000800 */
[----:B------:R-:W-:Y:S02]  /*02e0*/  IADD3.X R22, PT, PT, R23, -0x1, RZ, P0, !PT ;  /* 0xffffffff17167810 */ /* 0x000fe400007fe4ff */
[CC--:B------:R-:W-:Y:S02]  /*02f0*/  ISETP.GT.U32.AND P0, PT, R5.reuse, R0.reuse, PT ;  /* 0x000000000500720c */ /* 0x0c0fe40003f04070 */
[----:B------:R-:W-:Y:S02]  /*0300*/  ISETP.NE.U32.AND P1, PT, R5, R0, PT ;  /* 0x000000000500720c */ /* 0x000fe40003f25070 */
[----:B------:R-:W-:-:S02]  /*0310*/  ISETP.GT.AND.EX P0, PT, R22, RZ, PT, P0 ;  /* 0x000000ff1600720c */ /* 0x000fc40003f04300 */
[----:B------:R-:W-:Y:S02]  /*0320*/  ISETP.NE.AND.EX P1, PT, R22, RZ, PT, P1 ;  /* 0x000000ff1600720c */ /* 0x000fe40003f25310 */
[----:B0-----:R-:W-:-:S09]  /*0330*/  IADD3 R5, P2, PT, R2, UR4, RZ ;  /* 0x0000000402057c10 */ /* 0x001fd2000ff5e0ff */
[----:B------:R-:W-:Y:S02]  /*0340*/  @!P0 SEL R5, R4, RZ, !P1 ;  /* 0x000000ff04058207 */ /* 0x000fe40004800000 */
[----:B------:R-:W-:Y:S02]  /*0350*/  IADD3.X R0, PT, PT, R3, UR5, RZ, P2, !PT ;  /* 0x0000000503007c10 */ /* 0x000fe400097fe4ff */
[----:B------:R-:W-:Y:S02]  /*0360*/  @!P0 SEL R0, R20, RZ, !P1 ;  /* 0x000000ff14008207 */ /* 0x000fe40004800000 */
[----:B------:R-:W-:-:S04]  /*0370*/  ISETP.GT.U32.AND P0, PT, R5, R2, PT ;  /* 0x000000020500720c */ /* 0x000fc80003f04070 */
[----:B------:R-:W-:-:S13]  /*0380*/  ISETP.GT.AND.EX P0, PT, R0, R3, PT, P0 ;  /* 0x000000030000720c */ /* 0x000fda0003f04300 */
[----:B------:R-:W-:Y:S05]  /*0390*/  @!P0 EXIT ;  /* 0x000000000000894d */ /* 0x000fea0003800000 */
[----:B------:R-:W-:Y:S01]  /*03a0*/  IMAD.IADD R4, R5, 0x1, -R2 ;  /* 0x0000000105047824 */ /* 0x000fe200078e0a02 */
[----:B------:R-:W0:Y:S01]  /*03b0*/  LDCU.64 UR4, c[0x0][0x390] ;  /* 0x00007200ff0477ac */ /* 0x000e220008000a00 */
[----:B------:R-:W-:Y:S01]  /*03c0*/  IADD3 R12, P2, PT, R2, 0x1, RZ ;  /* 0x00000001020c7810 */ /* 0x000fe20007f5e0ff */
[----:B------:R-:W-:Y:S02]  /*03d0*/  BSSY.RECONVERGENT B0, `(.L_x_2) ;  /* 0x00000f8000007945 */ /* 0x000fe40003800200 */
[----:B------:R-:W-:Y:S01]  /*03e0*/  LOP3.LUT R4, R4, 0x1, RZ, 0xc0, !PT ;  /* 0x0000000104047812 */ /* 0x000fe200078ec0ff */
[----:B------:R-:W1:Y:S01]  /*03f0*/  LDCU.64 UR6, c[0x0][0x358] ;  /* 0x00006b00ff0677ac */ /* 0x000e620008000a00 */
[----:B------:R-:W-:Y:S02]  /*0400*/  IMAD.X R13, RZ, RZ, R3, P2 ;  /* 0x000000ffff0d7224 */ /* 0x000fe400010e0603 */
[----:B------:R-:W-:Y:S01]  /*0410*/  ISETP.NE.U32.AND P0, PT, R4, 0x1, PT ;  /* 0x000000010400780c */ /* 0x000fe20003f05070 */
[----:B------:R-:W2:Y:S03]  /*0420*/  LDCU.64 UR8, c[0x0][0x390] ;  /* 0x00007200ff0877ac */ /* 0x000ea60008000a00 */
[----:B------:R-:W-:Y:S01]  /*0430*/  ISETP.NE.U32.AND.EX P0, PT, RZ, RZ, PT, P0 ;  /* 0x000000ffff00720c */ /* 0x000fe20003f05100 */
[----:B0-----:R-:W-:Y:S01]  /*0440*/  IMAD.U32 R7, RZ, RZ, UR4 ;  /* 0x00000004ff077e24 */ /* 0x001fe2000f8e00ff */
[----:B------:R-:W-:-:S04]  /*0450*/  MOV R8, UR5 ;  /* 0x0000000500087c02 */ /* 0x000fc80008000f00 */
[----:B------:R-:W-:-:S04]  /*0460*/  IADD3 R4, P1, PT, R7, -0x1, RZ ;  /* 0xffffffff07047810 */ /* 0x000fc80007f3e0ff */
[----:B------:R-:W-:-:S03]  /*0470*/  IADD3.X R6, PT, PT, R8, -0x1, RZ, P1, !PT ;  /* 0xffffffff08067810 */ /* 0x000fc60000ffe4ff */
[----:B-12---:R-:W-:Y:S06]  /*0480*/  @P0 BRA `(.L_x_3) ;  /* 0x0000000c00b00947 */ /* 0x006fec0003800000 */
[----:B------:R-:W-:Y:S01]  /*0490*/  LOP3.LUT R9, R3, R8, RZ, 0xfc, !PT ;  /* 0x0000000803097212 */ /* 0x000fe200078efcff */
[----:B------:R-:W-:Y:S03]  /*04a0*/  BSSY.RECONVERGENT B1, `(.L_x_4) ;  /* 0x000002c000017945 */ /* 0x000fe60003800200 */
[----:B------:R-:W-:-:S13]  /*04b0*/  ISETP.NE.U32.AND P0, PT, R9, RZ, PT ;  /* 0x000000ff0900720c */ /* 0x000fda0003f05070 */
[----:B------:R-:W-:Y:S05]  /*04c0*/  @P0 BRA `(.L_x_5) ;  /* 0x00000000005c0947 */ /* 0x000fea0003800000 */
[----:B------:R-:W0:Y:S01]  /*04d0*/  I2F.U32.RP R9, R7 ;  /* 0x0000000700097306 */ /* 0x000e220000209000 */
[----:B------:R-:W-:Y:S01]  /*04e0*/  ISETP.NE.U32.AND P2, PT, R7, RZ, PT ;  /* 0x000000ff0700720c */ /* 0x000fe20003f45070 */
[----:B------:R-:W-:-:S06]  /*04f0*/  IMAD.MOV.U32 R17, RZ, RZ, RZ ;  /* 0x000000ffff117224 */ /* 0x000fcc00078e00ff */
[----:B0-----:R-:W0:Y:S02]  /*0500*/  MUFU.RCP R9, R9 ;  /* 0x0000000900097308 */ /* 0x001e240000001000 */
[----:B0-----:R-:W-:-:S06]  /*0510*/  VIADD R10, R9, 0xffffffe ;  /* 0x0ffffffe090a7836 */ /* 0x001fcc0000000000 */
[----:B------:R0:W1:Y:S02]  /*0520*/  F2I.FTZ.U32.TRUNC.NTZ R11, R10 ;  /* 0x0000000a000b7305 */ /* 0x000064000021f000 */
[----:B0-----:R-:W-:Y:S02]  /*0530*/  HFMA2 R10, -RZ, RZ, 0, 0 ;  /* 0x00000000ff0a7431 */ /* 0x001fe400000001ff */
[----:B-1----:R-:W-:-:S04]  /*0540*/  IMAD.MOV R14, RZ, RZ, -R11 ;  /* 0x000000ffff0e7224 */ /* 0x002fc800078e0a0b */
[----:B------:R-:W-:-:S04]  /*0550*/  IMAD R15, R14, R7, RZ ;  /* 0x000000070e0f7224 */ /* 0x000fc800078e02ff */
[----:B------:R-:W-:-:S04]  /*0560*/  IMAD.HI.U32 R11, R11, R15, R10 ;  /* 0x0000000f0b0b7227 */ /* 0x000fc800078e000a */
[----:B------:R-:W-:Y:S02]  /*0570*/  IMAD.MOV.U32 R15, RZ, RZ, RZ ;  /* 0x000000ffff0f7224 */ /* 0x000fe400078e00ff */
[----:B------:R-:W-:-:S04]  /*0580*/  IMAD.HI.U32 R16, R11, R2, RZ ;  /* 0x000000020b107227 */ /* 0x000fc800078e00ff */
[----:B------:R-:W-:-:S04]  /*0590*/  IMAD.MOV R14, RZ, RZ, -R16 ;  /* 0x000000ffff0e7224 */ /* 0x000fc800078e0a10 */
[----:B------:R-:W-:-:S05]  /*05a0*/  IMAD R14, R7, R14, R2 ;  /* 0x0000000e070e7224 */ /* 0x000fca00078e0202 */
[----:B------:R-:W-:-:S13]  /*05b0*/  ISETP.GE.U32.AND P0, PT, R14, R7, PT ;  /* 0x000000070e00720c */ /* 0x000fda0003f06070 */
[----:B------:R-:W-:Y:S02]  /*05c0*/  @P0 IMAD.IADD R14, R14, 0x1, -R7 ;  /* 0x000000010e0e0824 */ /* 0x000fe400078e0a07 */
[----:B------:R-:W-:-:S03]  /*05d0*/  @P0 VIADD R16, R16, 0x1 ;  /* 0x0000000110100836 */ /* 0x000fc60000000000 */
[----:B------:R-:W-:-:S13]  /*05e0*/  ISETP.GE.U32.AND P1, PT, R14, R7, PT ;  /* 0x000000070e00720c */ /* 0x000fda0003f26070 */
[----:B------:R-:W-:Y:S02]  /*05f0*/  @P1 IADD3 R16, PT, PT, R16, 0x1, RZ ;  /* 0x0000000110101810 */ /* 0x000fe40007ffe0ff */
[----:B------:R-:W-:-:S05]  /*0600*/  @!P2 LOP3.LUT R16, RZ, R7, RZ, 0x33, !PT ;  /* 0x00000007ff10a212 */ /* 0x000fca00078e33ff */
[----:B------:R-:W-:-:S04]  /*0610*/  IMAD.MOV R14, RZ, RZ, -R16 ;  /* 0x000000ffff0e7224 */ /* 0x000fc800078e0a10 */
[----:B------:R-:W-:Y:S01]  /*0620*/  IMAD R14, R7, R14, R2 ;  /* 0x0000000e070e7224 */ /* 0x000fe200078e0202 */
[----:B------:R-:W-:Y:S06]  /*0630*/  BRA `(.L_x_6) ;  /* 0x0000000000487947 */ /* 0x000fec0003800000 */
.L_x_5:
[----:B------:R-:W0:Y:S01]  /*0640*/  LDCU.64 UR4, c[0x0][0x390] ;  /* 0x00007200ff0477ac */ /* 0x000e220008000a00 */
[----:B------:R-:W-:Y:S01]  /*0650*/  MOV R26, R2 ;  /* 0x00000002001a7202 */ /* 0x000fe20000000f00 */
[----:B------:R-:W-:Y:S01]  /*0660*/  IMAD.MOV.U32 R20, RZ, RZ, R3 ;  /* 0x000000ffff147224 */ /* 0x000fe200078e0003 */
[----:B------:R-:W-:Y:S01]  /*0670*/  MOV R8, 0x6b0 ;  /* 0x000006b000087802 */ /* 0x000fe20000000f00 */
[----:B0-----:R-:W-:Y:S02]  /*0680*/  IMAD.U32 R9, RZ, RZ, UR4 ;  /* 0x00000004ff097e24 */ /* 0x001fe4000f8e00ff */
[----:B------:R-:W-:-:S07]  /*0690*/  IMAD.U32 R7, RZ, RZ, UR5 ;  /* 0x00000005ff077e24 */ /* 0x000fce000f8e00ff */
[----:B------:R-:W-:Y:S05]  /*06a0*/  CALL.REL.NOINC `($__internal_0_$__cuda_sm20_div_s64) ;  /* 0x0000002800a07944 */ /* 0x000fea0003c00000 */
[----:B------:R-:W0:Y:S01]  /*06b0*/  LDCU.64 UR4, c[0x0][0x390] ;  /* 0x00007200ff0477ac */ /* 0x000e220008000a00 */
[-C--:B------:R-:W-:Y:S01]  /*06c0*/  IADD3 R10, P0, PT, RZ, -R22.reuse, RZ ;  /* 0x80000016ff0a7210 */ /* 0x080fe20007f1e0ff */
[----:B------:R-:W-:Y:S01]  /*06d0*/  IMAD.MOV.U32 R17, RZ, RZ, R23 ;  /* 0x000000ffff117224 */ /* 0x000fe200078e0017 */
[----:B------:R-:W-:Y:S02]  /*06e0*/  MOV R16, R22 ;  /* 0x0000001600107202 */ /* 0x000fe40000000f00 */
[----:B------:R-:W-:Y:S01]  /*06f0*/  IADD3.X R14, PT, PT, RZ, ~R23, RZ, P0, !PT ;  /* 0x80000017ff0e7210 */ /* 0x000fe200007fe4ff */
[----:B0-----:R-:W-:Y:S02]  /*0700*/  IMAD.U32 R7, RZ, RZ, UR4 ;  /* 0x00000004ff077e24 */ /* 0x001fe4000f8e00ff */
[----:B------:R-:W-:Y:S02]  /*0710*/  IMAD.U32 R8, RZ, RZ, UR5 ;  /* 0x00000005ff087e24 */ /* 0x000fe4000f8e00ff */
[----:B------:R-:W-:-:S02]  /*0720*/  IMAD R9, R14, R7, RZ ;  /* 0x000000070e097224 */ /* 0x000fc400078e02ff */
[----:B------:R-:W-:-:S04]  /*0730*/  IMAD.WIDE.U32 R14, R10, R7, R2 ;  /* 0x000000070a0e7225 */ /* 0x000fc800078e0002 */
[----:B------:R-:W-:-:S04]  /*0740*/  IMAD R9, R10, R8, R9 ;  /* 0x000000080a097224 */ /* 0x000fc800078e0209 */
[----:B------:R-:W-:-:S07]  /*0750*/  IMAD.IADD R15, R15, 0x1, R9 ;  /* 0x000000010f0f7824 */ /* 0x000fce00078e0209 */
.L_x_6:
[----:B------:R-:W-:Y:S05]  /*0760*/  BSYNC.RECONVERGENT B1 ;  /* 0x0000000000017941 */ /* 0x000fea0003800200 */
.L_x_4:
[----:B------:R-:W-:Y:S01]  /*0770*/  IADD3 R25, P0, PT, R14, R4, RZ ;  /* 0x000000040e197210 */ /* 0x000fe20007f1e0ff */
[----:B------:R-:W-:Y:S04]  /*0780*/  BSSY.RECONVERGENT B1, `(.L_x_7) ;  /* 0x000001a000017945 */ /* 0x000fe80003800200 */
[----:B------:R-:W-:-:S05]  /*0790*/  IMAD.X R11, R15, 0x1, R6, P0 ;  /* 0x000000010f0b7824 */ /* 0x000fca00000e0606 */
[----:B------:R-:W-:-:S04]  /*07a0*/  LOP3.LUT R8, R11, R8, RZ, 0xfc, !PT ;  /* 0x000000080b087212 */ /* 0x000fc800078efcff */
[----:B------:R-:W-:-:S13]  /*07b0*/  ISETP.NE.U32.AND P0, PT, R8, RZ, PT ;  /* 0x000000ff0800720c */ /* 0x000fda0003f05070 */
[----:B------:R-:W-:Y:S05]  /*07c0*/  @P0 BRA `(.L_x_8) ;  /* 0x00000000004c0947 */ /* 0x000fea0003800000 */
[----:B------:R-:W0:Y:S01]  /*07d0*/  I2F.U32.RP R10, R7 ;  /* 0x00000007000a7306 */ /* 0x000e220000209000 */
[----:B------:R-:W-:Y:S01]  /*07e0*/  ISETP.NE.U32.AND P1, PT, R7, RZ, PT ;  /* 0x000000ff0700720c */ /* 0x000fe20003f25070 */
[----:B------:R-:W-:-:S06]  /*07f0*/  IMAD.MOV.U32 R23, RZ, RZ, RZ ;  /* 0x000000ffff177224 */ /* 0x000fcc00078e00ff */
[----:B0-----:R-:W0:Y:S02]  /*0800*/  MUFU.RCP R10, R10 ;  /* 0x0000000a000a7308 */ /* 0x001e240000001000 */
[----:B0-----:R-:W-:-:S06]  /*0810*/  VIADD R9, R10, 0xffffffe ;  /* 0x0ffffffe0a097836 */ /* 0x001fcc0000000000 */
[----:B------:R-:W0:Y:S02]  /*0820*/  F2I.FTZ.U32.TRUNC.NTZ R9, R9 ;  /* 0x0000000900097305 */ /* 0x000e24000021f000 */
[----:B0-----:R-:W-:-:S05]  /*0830*/  IADD3 R8, PT, PT, RZ, -R9, RZ ;  /* 0x80000009ff087210 */ /* 0x001fca0007ffe0ff */
[----:B------:R-:W-:Y:S02]  /*0840*/  IMAD R11, R8, R7, RZ ;  /* 0x00000007080b7224 */ /* 0x000fe400078e02ff */
[----:B------:R-:W-:-:S04]  /*0850*/  IMAD.MOV.U32 R8, RZ, RZ, RZ ;  /* 0x000000ffff087224 */ /* 0x000fc800078e00ff */
[----:B------:R-:W-:-:S06]  /*0860*/  IMAD.HI.U32 R8, R9, R11, R8 ;  /* 0x0000000b09087227 */ /* 0x000fcc00078e0008 */
[----:B------:R-:W-:-:S04]  /*0870*/  IMAD.HI.U32 R8, R8, R25, RZ ;  /* 0x0000001908087227 */ /* 0x000fc800078e00ff */
[----:B------:R-:W-:-:S04]  /*0880*/  IMAD.MOV R8, RZ, RZ, -R8 ;  /* 0x000000ffff087224 */ /* 0x000fc800078e0a08 */
[----:B------:R-:W-:-:S05]  /*0890*/  IMAD R22, R7, R8, R25 ;  /* 0x0000000807167224 */ /* 0x000fca00078e0219 */
[----:B------:R-:W-:-:S13]  /*08a0*/  ISETP.GE.U32.AND P0, PT, R22, R7, PT ;  /* 0x000000071600720c */ /* 0x000fda0003f06070 */
[----:B------:R-:W-:-:S05]  /*08b0*/  @P0 IMAD.IADD R22, R22, 0x1, -R7 ;  /* 0x0000000116160824 */ /* 0x000fca00078e0a07 */
[----:B------:R-:W-:-:S13]  /*08c0*/  ISETP.GE.U32.AND P0, PT, R22, R7, PT ;  /* 0x000000071600720c */ /* 0x000fda0003f06070 */
[-C--:B------:R-:W-:Y:S02]  /*08d0*/  @P0 IADD3 R22, PT, PT, R22, -R7.reuse, RZ ;  /* 0x8000000716160210 */ /* 0x080fe40007ffe0ff */
[----:B------:R-:W-:Y:S01]  /*08e0*/  @!P1 LOP3.LUT R22, RZ, R7, RZ, 0x33, !PT ;  /* 0x00000007ff169212 */ /* 0x000fe200078e33ff */
[----:B------:R-:W-:Y:S06]  /*08f0*/  BRA `(.L_x_9) ;  /* 0x0000000000087947 */ /* 0x000fec0003800000 */
.L_x_8:
[----:B------:R-:W-:-:S07]  /*0900*/  MOV R8, 0x920 ;  /* 0x0000092000087802 */ /* 0x000fce0000000f00 */
[----:B------:R-:W-:Y:S05]  /*0910*/  CALL.REL.NOINC `($__internal_1_$__cuda_sm20_rem_s64) ;  /* 0x0000002c00507944 */ /* 0x000fea0003c00000 */
.L_x_9:
[----:B------:R-:W-:Y:S05]  /*0920*/  BSYNC.RECONVERGENT B1 ;  /* 0x0000000000017941 */ /* 0x000fea0003800200 */
.L_x_7:
[----:B------:R-:W0:Y:S01]  /*0930*/  LDC.64 R8, c[0x0][0x390] ;  /* 0x0000e400ff087b82 */ /* 0x000e220000000a00 */
[----:B------:R-:W1:Y:S01]  /*0940*/  LDCU.64 UR4, c[0x0][0x380] ;  /* 0x00007000ff0477ac */ /* 0x000e620008000a00 */
[----:B------:R-:W-:Y:S02]  /*0950*/  IMAD.MOV.U32 R18, RZ, RZ, R22 ;  /* 0x000000ffff127224 */ /* 0x000fe400078e0016 */
[----:B------:R-:W-:Y:S02]  /*0960*/  IMAD.MOV.U32 R19, RZ, RZ, R23 ;  /* 0x000000ffff137224 */ /* 0x000fe400078e0017 */
[-C--:B0-----:R-:W-:Y:S02]  /*0970*/  IMAD R7, R17, R8.reuse, RZ ;  /* 0x0000000811077224 */ /* 0x081fe400078e02ff */
[----:B------:R-:W-:-:S04]  /*0980*/  IMAD.WIDE.U32 R18, R16, R8, R18 ;  /* 0x0000000810127225 */ /* 0x000fc800078e0012 */
[----:B------:R-:W-:Y:S01]  /*0990*/  IMAD R7, R16, R9, R7 ;  /* 0x0000000910077224 */ /* 0x000fe200078e0207 */
[----:B-1----:R-:W-:-:S04]  /*09a0*/  LEA R10, P0, R18, UR4, 0x2 ;  /* 0x00000004120a7c11 */ /* 0x002fc8000f8010ff */
[----:B------:R-:W-:-:S04]  /*09b0*/  IADD3 R7, PT, PT, R19, R7, RZ ;  /* 0x0000000713077210 */ /* 0x000fc80007ffe0ff */
[----:B------:R-:W-:-:S05]  /*09c0*/  LEA.HI.X R11, R18, UR5, R7, 0x2, P0 ;  /* 0x00000005120b7c11 */ /* 0x000fca00080f1407 */
[----:B------:R0:W5:Y:S01]  /*09d0*/  LDG.E R10, desc[UR6][R10.64] ;  /* 0x000000060a0a7981 */ /* 0x000162000c1e1900 */
[----:B------:R-:W-:Y:S01]  /*09e0*/  IADD3 R25, P0, PT, R14, 0x1, RZ ;  /* 0x000000010e197810 */ /* 0x000fe20007f1e0ff */
[----:B------:R-:W-:Y:S04]  /*09f0*/  BSSY.RECONVERGENT B1, `(.L_x_10) ;  /* 0x000001b000017945 */ /* 0x000fe80003800200 */
[----:B------:R-:W-:-:S05]  /*0a00*/  IMAD.X R18, RZ, RZ, R15, P0 ;  /* 0x000000ffff127224 */ /* 0x000fca00000e060f */
[----:B------:R-:W-:-:S04]  /*0a10*/  LOP3.LUT R9, R18, R9, RZ, 0xfc, !PT ;  /* 0x0000000912097212 */ /* 0x000fc800078efcff */
[----:B------:R-:W-:-:S13]  /*0a20*/  ISETP.NE.U32.AND P0, PT, R9, RZ, PT ;  /* 0x000000ff0900720c */ /* 0x000fda0003f05070 */
[----:B0-----:R-:W-:Y:S05]  /*0a30*/  @P0 BRA `(.L_x_11) ;  /* 0x00000000004c0947 */ /* 0x001fea0003800000 */
[----:B------:R-:W0:Y:S01]  /*0a40*/  I2F.U32.RP R9, R8 ;  /* 0x0000000800097306 */ /* 0x000e220000209000 */
[----:B------:R-:W-:Y:S02]  /*0a50*/  ISETP.NE.U32.AND P1, PT, R8, RZ, PT ;  /* 0x000000ff0800720c */ /* 0x000fe40003f25070 */
[----:B------:R-:W-:-:S05]  /*0a60*/  MOV R23, RZ ;  /* 0x000000ff00177202 */ /* 0x000fca0000000f00 */
[----:B0-----:R-:W0:Y:S02]  /*0a70*/  MUFU.RCP R9, R9 ;  /* 0x0000000900097308 */ /* 0x001e240000001000 */
[----:B0-----:R-:W-:-:S06]  /*0a80*/  VIADD R18, R9, 0xffffffe ;  /* 0x0ffffffe09127836 */ /* 0x001fcc0000000000 */
[----:B------:R0:W1:Y:S02]  /*0a90*/  F2I.FTZ.U32.TRUNC.NTZ R19, R18 ;  /* 0x0000001200137305 */ /* 0x000064000021f000 */
[----:B0-----:R-:W-:Y:S02]  /*0aa0*/  HFMA2 R18, -RZ, RZ, 0, 0 ;  /* 0x00000000ff127431 */ /* 0x001fe400000001ff */
[----:B-1----:R-:W-:-:S04]  /*0ab0*/  IMAD.MOV R7, RZ, RZ, -R19 ;  /* 0x000000ffff077224 */ /* 0x002fc800078e0a13 */
[----:B------:R-:W-:-:S04]  /*0ac0*/  IMAD R7, R7, R8, RZ ;  /* 0x0000000807077224 */ /* 0x000fc800078e02ff */
[----:B------:R-:W-:-:S06]  /*0ad0*/  IMAD.HI.U32 R20, R19, R7, R18 ;  /* 0x0000000713147227 */ /* 0x000fcc00078e0012 */
[----:B------:R-:W-:-:S04]  /*0ae0*/  IMAD.HI.U32 R7, R20, R25, RZ ;  /* 0x0000001914077227 */ /* 0x000fc800078e00ff */
[----:B------:R-:W-:-:S04]  /*0af0*/  IMAD.MOV R7, RZ, RZ, -R7 ;  /* 0x000000ffff077224 */ /* 0x000fc800078e0a07 */
[----:B------:R-:W-:-:S05]  /*0b00*/  IMAD R22, R8, R7, R25 ;  /* 0x0000000708167224 */ /* 0x000fca00078e0219 */
[----:B------:R-:W-:-:S13]  /*0b10*/  ISETP.GE.U32.AND P0, PT, R22, R8, PT ;  /* 0x000000081600720c */ /* 0x000fda0003f06070 */
[----:B------:R-:W-:-:S05]  /*0b20*/  @P0 IMAD.IADD R22, R22, 0x1, -R8 ;  /* 0x0000000116160824 */ /* 0x000fca00078e0a08 */
[----:B------:R-:W-:-:S13]  /*0b30*/  ISETP.GE.U32.AND P0, PT, R22, R8, PT ;  /* 0x000000081600720c */ /* 0x000fda0003f06070 */
[----:B------:R-:W-:Y:S01]  /*0b40*/  @P0 IMAD.IADD R22, R22, 0x1, -R8 ;  /* 0x0000000116160824 */ /* 0x000fe200078e0a08 */
[----:B------:R-:W-:Y:S01]  /*0b50*/  @!P1 LOP3.LUT R22, RZ, R8, RZ, 0x33, !PT ;  /* 0x00000008ff169212 */ /* 0x000fe200078e33ff */
[----:B------:R-:W-:Y:S06]  /*0b60*/  BRA `(.L_x_12) ;  /* 0x00000000000c7947 */ /* 0x000fec0003800000 */
.L_x_11:
[----:B------:R-:W-:Y:S01]  /*0b70*/  IMAD.MOV.U32 R11, RZ, RZ, R18 ;  /* 0x000000ffff0b7224 */ /* 0x000fe200078e0012 */
[----:B------:R-:W-:-:S07]  /*0b80*/  MOV R8, 0xba0 ;  /* 0x00000ba000087802 */ /* 0x000fce0000000f00 */
[----:B-----5:R-:W-:Y:S05]  /*0b90*/  CALL.REL.NOINC `($__internal_1_$__cuda_sm20_rem_s64) ;  /* 0x0000002800b07944 */ /* 0x020fea0003c00000 */
.L_x_12:
[----:B------:R-:W-:Y:S05]  /*0ba0*/  BSYNC.RECONVERGENT B1 ;  /* 0x0000000000017941 */ /* 0x000fea0003800200 */
.L_x_10:
[----:B------:R-:W0:Y:S01]  /*0bb0*/  LDC.64 R8, c[0x0][0x390] ;  /* 0x0000e400ff087b82 */ /* 0x000e220000000a00 */
[----:B------:R-:W1:Y:S01]  /*0bc0*/  LDCU.64 UR4, c[0x0][0x380] ;  /* 0x00007000ff0477ac */ /* 0x000e620008000a00 */
[----:B------:R-:W-:Y:S01]  /*0bd0*/  IMAD.MOV.U32 R18, RZ, RZ, R22 ;  /* 0x000000ffff127224 */ /* 0x000fe200078e0016 */
[C---:B------:R-:W-:Y:S01]  /*0be0*/  SHF.L.U32 R7, R2.reuse, 0x2, RZ ;  /* 0x0000000202077819 */ /* 0x040fe200000006ff */
[----:B------:R-:W-:Y:S01]  /*0bf0*/  IMAD.MOV.U32 R19, RZ, RZ, R23 ;  /* 0x000000ffff137224 */ /* 0x000fe200078e0017 */
[----:B------:R-:W-:Y:S02]  /*0c00*/  SHF.L.U64.HI R2, R2, 0x2, R3 ;  /* 0x0000000202027819 */ /* 0x000fe40000010203 */
[----:B-1----:R-:W-:-:S04]  /*0c10*/  IADD3 R20, P1, PT, R7, UR4, RZ ;  /* 0x0000000407147c10 */ /* 0x002fc8000ff3e0ff */
[----:B------:R-:W-:Y:S01]  /*0c20*/  IADD3.X R21, PT, PT, R2, UR5, RZ, P1, !PT ;  /* 0x0000000502157c10 */ /* 0x000fe20008ffe4ff */
[-C--:B0-----:R-:W-:Y:S02]  /*0c30*/  IMAD R11, R17, R8.reuse, RZ ;  /* 0x00000008110b7224 */ /* 0x081fe400078e02ff */
[C---:B------:R-:W-:Y:S02]  /*0c40*/  IMAD.WIDE.U32 R18, R16.reuse, R8, R18 ;  /* 0x0000000810127225 */ /* 0x040fe400078e0012 */
[----:B------:R-:W2:Y:S02]  /*0c50*/  LDG.E R20, desc[UR6][R20.64] ;  /* 0x0000000614147981 */ /* 0x000ea4000c1e1900 */
[----:B------:R-:W-:Y:S01]  /*0c60*/  IMAD R11, R16, R9, R11 ;  /* 0x00000009100b7224 */ /* 0x000fe200078e020b */
[----:B------:R-:W-:-:S03]  /*0c70*/  LEA R22, P0, R18, UR4, 0x2 ;  /* 0x0000000412167c11 */ /* 0x000fc6000f8010ff */
[----:B------:R-:W-:-:S05]  /*0c80*/  IMAD.IADD R3, R11, 0x1, R19 ;  /* 0x000000010b037824 */ /* 0x000fca00078e0213 */
[----:B------:R-:W-:-:S06]  /*0c90*/  LEA.HI.X R23, R18, UR5, R3, 0x2, P0 ;  /* 0x0000000512177c11 */ /* 0x000fcc00080f1403 */
[----:B------:R-:W2:Y:S01]  /*0ca0*/  LDG.E R23, desc[UR6][R22.64] ;  /* 0x0000000616177981 */ /* 0x000ea2000c1e1900 */
[----:B------:R-:W-:-:S05]  /*0cb0*/  IADD3 R25, P0, PT, R16, R4, RZ ;  /* 0x0000000410197210 */ /* 0x000fca0007f1e0ff */
[----:B------:R-:W-:-:S05]  /*0cc0*/  IMAD.X R11, R17, 0x1, R6, P0 ;  /* 0x00000001110b7824 */ /* 0x000fca00000e0606 */
[----:B------:R-:W-:-:S04]  /*0cd0*/  LOP3.LUT R9, R11, R9, RZ, 0xfc, !PT ;  /* 0x000000090b097212 */ /* 0x000fc800078efcff */
[----:B------:R-:W-:Y:S01]  /*0ce0*/  ISETP.NE.U32.AND P0, PT, R9, RZ, PT ;  /* 0x000000ff0900720c */ /* 0x000fe20003f05070 */
[----:B------:R-:W-:Y:S01]  /*0cf0*/  BSSY.RECONVERGENT B1, `(.L_x_13) ;  /* 0x0000018000017945 */ /* 0x000fe20003800200 */
[----:B--2--5:R-:W-:-:S11]  /*0d00*/  IADD3 R10, PT, PT, R20, R23, R10 ;  /* 0x00000017140a7210 */ /* 0x024fd60007ffe00a */
[----:B------:R-:W-:Y:S05]  /*0d10*/  @P0 BRA `(.L_x_14) ;  /* 0x00000000004c0947 */ /* 0x000fea0003800000 */
[----:B------:R-:W0:Y:S01]  /*0d20*/  I2F.U32.RP R9, R8 ;  /* 0x0000000800097306 */ /* 0x000e220000209000 */
[----:B------:R-:W-:Y:S01]  /*0d30*/  ISETP.NE.U32.AND P1, PT, R8, RZ, PT ;  /* 0x000000ff0800720c */ /* 0x000fe20003f25070 */
[----:B------:R-:W-:-:S06]  /*0d40*/  IMAD.MOV.U32 R23, RZ, RZ, RZ ;  /* 0x000000ffff177224 */ /* 0x000fcc00078e00ff */
[----:B0-----:R-:W0:Y:S02]  /*0d50*/  MUFU.RCP R9, R9 ;  /* 0x0000000900097308 */ /* 0x001e240000001000 */
[----:B0-----:R-:W-:-:S06]  /*0d60*/  VIADD R18, R9, 0xffffffe ;  /* 0x0ffffffe09127836 */ /* 0x001fcc0000000000 */
[----:B------:R0:W1:Y:S02]  /*0d70*/  F2I.FTZ.U32.TRUNC.NTZ R19, R18 ;  /* 0x0000001200137305 */ /* 0x000064000021f000 */
[----:B0-----:R-:W-:Y:S01]  /*0d80*/  IMAD.MOV.U32 R18, RZ, RZ, RZ ;  /* 0x000000ffff127224 */ /* 0x001fe200078e00ff */
[----:B-1----:R-:W-:-:S05]  /*0d90*/  IADD3 R3, PT, PT, RZ, -R19, RZ ;  /* 0x80000013ff037210 */ /* 0x002fca0007ffe0ff */
        /* <DEDUP_REMOVED lines=11> */
.L_x_14:
[----:B------:R-:W-:-:S07]  /*0e50*/  MOV R8, 0xe70 ;  /* 0x00000e7000087802 */ /* 0x000fce0000000f00 */
[----:B------:R-:W-:Y:S05]  /*0e60*/  CALL.REL.NOINC `($__internal_1_$__cuda_sm20_rem_s64) ;  /* 0x0000002400fc7944 */ /* 0x000fea0003c00000 */
.L_x_15:
[----:B------:R-:W-:Y:S05]  /*0e70*/  BSYNC.RECONVERGENT B1 ;  /* 0x0000000000017941 */ /* 0x000fea0003800200 */
.L_x_13:
[----:B------:R-:W0:Y:S01]  /*0e80*/  LDC.64 R8, c[0x0][0x390] ;  /* 0x0000e400ff087b82 */ /* 0x000e220000000a00 */
[----:B------:R-:W1:Y:S01]  /*0e90*/  LDCU.64 UR4, c[0x0][0x380] ;  /* 0x00007000ff0477ac */ /* 0x000e620008000a00 */
[-C--:B0-----:R-:W-:Y:S02]  /*0ea0*/  IMAD R3, R23, R8.reuse, RZ ;  /* 0x0000000817037224 */ /* 0x081fe400078e02ff */
[----:B------:R-:W-:-:S04]  /*0eb0*/  IMAD.WIDE.U32 R20, R22, R8, R14 ;  /* 0x0000000816147225 */ /* 0x000fc800078e000e */
[----:B------:R-:W-:Y:S01]  /*0ec0*/  IMAD R3, R22, R9, R3 ;  /* 0x0000000916037224 */ /* 0x000fe200078e0203 */
[----:B-1----:R-:W-:-:S03]  /*0ed0*/  LEA R18, P0, R20, UR4, 0x2 ;  /* 0x0000000414127c11 */ /* 0x002fc6000f8010ff */
[----:B------:R-:W-:-:S05]  /*0ee0*/  IMAD.IADD R3, R21, 0x1, R3 ;  /* 0x0000000115037824 */ /* 0x000fca00078e0203 */
        /* <DEDUP_REMOVED lines=9> */
[----:B------:R-:W-:Y:S01]  /*0f80*/  ISETP.NE.U32.AND P1, PT, R8, RZ, PT ;  /* 0x000000ff0800720c */ /* 0x000fe20003f25070 */
[----:B------:R-:W-:-:S06]  /*0f90*/  IMAD.MOV.U32 R23, RZ, RZ, RZ ;  /* 0x000000ffff177224 */ /* 0x000fcc00078e00ff */
[----:B0-----:R-:W0:Y:S02]  /*0fa0*/  MUFU.RCP R11, R11 ;  /* 0x0000000b000b7308 */ /* 0x001e240000001000 */
[----:B0-----:R-:W-:-:S06]  /*0fb0*/  IADD3 R16, PT, PT, R11, 0xffffffe, RZ ;  /* 0x0ffffffe0b107810 */ /* 0x001fcc0007ffe0ff */
[----:B------:R0:W1:Y:S02]  /*0fc0*/  F2I.FTZ.U32.TRUNC.NTZ R17, R16 ;  /* 0x0000001000117305 */ /* 0x000064000021f000 */
[----:B0-----:R-:W-:Y:S02]  /*0fd0*/  IMAD.MOV.U32 R16, RZ, RZ, RZ ;  /* 0x000000ffff107224 */ /* 0x001fe400078e00ff */
[----:B-1----:R-:W-:-:S04]  /*0fe0*/  IMAD.MOV R9, RZ, RZ, -R17 ;  /* 0x000000ffff097224 */ /* 0x002fc800078e0a11 */
[----:B------:R-:W-:-:S04]  /*0ff0*/  IMAD R9, R9, R8, RZ ;  /* 0x0000000809097224 */ /* 0x000fc800078e02ff */
[----:B------:R-:W-:-:S06]  /*1000*/  IMAD.HI.U32 R18, R17, R9, R16 ;  /* 0x0000000911127227 */ /* 0x000fcc00078e0010 */
[----:B------:R-:W-:-:S04]  /*1010*/  IMAD.HI.U32 R9, R18, R25, RZ ;  /* 0x0000001912097227 */ /* 0x000fc800078e00ff */
[----:B------:R-:W-:-:S04]  /*1020*/  IMAD.MOV R9, RZ, RZ, -R9 ;  /* 0x000000ffff097224 */ /* 0x000fc800078e0a09 */
[----:B------:R-:W-:-:S05]  /*1030*/  IMAD R22, R8, R9, R25 ;  /* 0x0000000908167224 */ /* 0x000fca00078e0219 */
[----:B------:R-:W-:-:S13]  /*1040*/  ISETP.GE.U32.AND P0, PT, R22, R8, PT ;  /* 0x000000081600720c */ /* 0x000fda0003f06070 */
[----:B------:R-:W-:-:S04]  /*1050*/  @P0 IADD3 R22, PT, PT, R22, -R8, RZ ;  /* 0x8000000816160210 */ /* 0x000fc80007ffe0ff */
[----:B------:R-:W-:-:S13]  /*1060*/  ISETP.GE.U32.AND P0, PT, R22, R8, PT ;  /* 0x000000081600720c */ /* 0x000fda0003f06070 */
[----:B------:R-:W-:Y:S01]  /*1070*/  @P0 IMAD.IADD R22, R22, 0x1, -R8 ;  /* 0x0000000116160824 */ /* 0x000fe200078e0a08 */
[----:B------:R-:W-:Y:S01]  /*1080*/  @!P1 LOP3.LUT R22, RZ, R8, RZ, 0x33, !PT ;  /* 0x00000008ff169212 */ /* 0x000fe200078e33ff */
[----:B------:R-:W-:Y:S06]  /*1090*/  BRA `(.L_x_18) ;  /* 0x0000000000087947 */ /* 0x000fec0003800000 */
.L_x_17:
[----:B------:R-:W-:-:S07]  /*10a0*/  MOV R8, 0x10c0 ;  /* 0x000010c000087802 */ /* 0x000fce0000000f00 */
[----:B-----5:R-:W-:Y:S05]  /*10b0*/  CALL.REL.NOINC `($__internal_1_$__cuda_sm20_rem_s64) ;  /* 0x0000002400687944 */ /* 0x020fea0003c00000 */
.L_x_18:
[----:B------:R-:W-:Y:S05]  /*10c0*/  BSYNC.RECONVERGENT B1 ;  /* 0x0000000000017941 */ /* 0x000fea0003800200 */
.L_x_16:
[----:B------:R-:W0:Y:S01]  /*10d0*/  LDCU.64 UR4, c[0x0][0x390] ;  /* 0x00007200ff0477ac */ /* 0x000e220008000a00 */
[----:B------:R-:W1:Y:S01]  /*10e0*/  LDCU.64 UR10, c[0x0][0x380] ;  /* 0x00007000ff0a77ac */ /* 0x000e620008000a00 */
[----:B0-----:R-:W-:Y:S02]  /*10f0*/  IMAD R11, R23, UR4, RZ ;  /* 0x00000004170b7c24 */ /* 0x001fe4000f8e02ff */
[----:B------:R-:W-:-:S04]  /*1100*/  IMAD.WIDE.U32 R8, R22, UR4, R14 ;  /* 0x0000000416087c25 */ /* 0x000fc8000f8e000e */
[----:B------:R-:W-:Y:S01]  /*1110*/  IMAD R11, R22, UR5, R11 ;  /* 0x00000005160b7c24 */ /* 0x000fe2000f8e020b */
[----:B-1----:R-:W-:Y:S01]  /*1120*/  LEA R14, P0, R8, UR10, 0x2 ;  /* 0x0000000a080e7c11 */ /* 0x002fe2000f8010ff */
[----:B------:R-:W0:Y:S03]  /*1130*/  LDCU.64 UR4, c[0x0][0x388] ;  /* 0x00007100ff0477ac */ /* 0x000e260008000a00 */
[----:B------:R-:W-:-:S04]  /*1140*/  IADD3 R9, PT, PT, R9, R11, RZ ;  /* 0x0000000b09097210 */ /* 0x000fc80007ffe0ff */
[----:B------:R-:W-:-:S05]  /*1150*/  LEA.HI.X R15, R8, UR11, R9, 0x2, P0 ;  /* 0x0000000b080f7c11 */ /* 0x000fca00080f1409 */
[----:B------:R-:W2:Y:S02]  /*1160*/  LDG.E R14, desc[UR6][R14.64] ;  /* 0x000000060e0e7981 */ /* 0x000ea4000c1e1900 */
[----:B--2--5:R-:W-:-:S04]  /*1170*/  IADD3 R17, PT, PT, R14, R10, R3 ;  /* 0x0000000a0e117210 */ /* 0x024fc80007ffe003 */
[-C--:B------:R-:W-:Y:S02]  /*1180*/  IABS R10, R17.reuse ;  /* 0x00000011000a7213 */ /* 0x080fe40000000000 */
[----:B------:R-:W-:Y:S02]  /*1190*/  IABS R14, R17 ;  /* 0x00000011000e7213 */ /* 0x000fe40000000000 */
[----:B------:R-:W1:Y:S08]  /*11a0*/  I2F.RP R3, R10 ;  /* 0x0000000a00037306 */ /* 0x000e700000209400 */
[----:B-1----:R-:W1:Y:S02]  /*11b0*/  MUFU.RCP R3, R3 ;  /* 0x0000000300037308 */ /* 0x002e640000001000 */
[----:B-1----:R-:W-:-:S06]  /*11c0*/  VIADD R8, R3, 0xffffffe ;  /* 0x0ffffffe03087836 */ /* 0x002fcc0000000000 */
[----:B------:R1:W2:Y:S02]  /*11d0*/  F2I.FTZ.U32.TRUNC.NTZ R9, R8 ;  /* 0x0000000800097305 */ /* 0x0002a4000021f000 */
[----:B-1----:R-:W-:Y:S02]  /*11e0*/  HFMA2 R8, -RZ, RZ, 0, 0 ;  /* 0x00000000ff087431 */ /* 0x002fe400000001ff */
[----:B--2---:R-:W-:-:S04]  /*11f0*/  IMAD.MOV R11, RZ, RZ, -R9 ;  /* 0x000000ffff0b7224 */ /* 0x004fc800078e0a09 */
[----:B------:R-:W-:-:S04]  /*1200*/  IMAD R11, R11, R10, RZ ;  /* 0x0000000a0b0b7224 */ /* 0x000fc800078e02ff */
[----:B------:R-:W-:-:S04]  /*1210*/  IMAD.HI.U32 R9, R9, R11, R8 ;  /* 0x0000000b09097227 */ /* 0x000fc800078e0008 */
[----:B------:R-:W-:Y:S02]  /*1220*/  IMAD.MOV R11, RZ, RZ, -R14 ;  /* 0x000000ffff0b7224 */ /* 0x000fe400078e0a0e */
[----:B------:R-:W-:-:S04]  /*1230*/  IMAD.HI.U32 R9, R9, R10, RZ ;  /* 0x0000000a09097227 */ /* 0x000fc800078e00ff */
[----:B------:R-:W-:-:S05]  /*1240*/  IMAD R3, R9, R11, R10 ;  /* 0x0000000b09037224 */ /* 0x000fca00078e020a */
[----:B------:R-:W-:-:S13]  /*1250*/  ISETP.GT.U32.AND P1, PT, R10, R3, PT ;  /* 0x000000030a00720c */ /* 0x000fda0003f24070 */
[----:B------:R-:W-:Y:S01]  /*1260*/  @!P1 IMAD.IADD R3, R3, 0x1, -R10 ;  /* 0x0000000103039824 */ /* 0x000fe200078e0a0a */
[----:B------:R-:W-:Y:S02]  /*1270*/  @!P1 IADD3 R9, PT, PT, R9, 0x1, RZ ;  /* 0x0000000109099810 */ /* 0x000fe40007ffe0ff */
[----:B------:R-:W-:Y:S02]  /*1280*/  ISETP.NE.AND P1, PT, R17, RZ, PT ;  /* 0x000000ff1100720c */ /* 0x000fe40003f25270 */
[-C--:B------:R-:W-:Y:S02]  /*1290*/  ISETP.GE.U32.AND P0, PT, R3, R10.reuse, PT ;  /* 0x0000000a0300720c */ /* 0x080fe40003f06070 */
[----:B------:R-:W-:-:S04]  /*12a0*/  LOP3.LUT R3, R17, R10, RZ, 0x3c, !PT ;  /* 0x0000000a11037212 */ /* 0x000fc800078e3cff */
[----:B------:R-:W-:Y:S01]  /*12b0*/  ISETP.GE.AND P2, PT, R3, RZ, PT ;  /* 0x000000ff0300720c */ /* 0x000fe20003f46270 */
[----:B------:R-:W-:-:S06]  /*12c0*/  IMAD.MOV.U32 R3, RZ, RZ, R13 ;  /* 0x000000ffff037224 */ /* 0x000fcc00078e000d */
[----:B------:R-:W-:Y:S01]  /*12d0*/  @P0 VIADD R9, R9, 0x1 ;  /* 0x0000000109090836 */ /* 0x000fe20000000000 */
[----:B0-----:R-:W-:-:S03]  /*12e0*/  IADD3 R8, P0, PT, R7, UR4, RZ ;  /* 0x0000000407087c10 */ /* 0x001fc6000ff1e0ff */
[----:B------:R-:W-:Y:S01]  /*12f0*/  IMAD.MOV.U32 R11, RZ, RZ, R9 ;  /* 0x000000ffff0b7224 */ /* 0x000fe200078e0009 */
[----:B------:R-:W-:Y:S01]  /*1300*/  IADD3.X R9, PT, PT, R2, UR5, RZ, P0, !PT ;  /* 0x0000000502097c10 */ /* 0x000fe200087fe4ff */
[----:B------:R-:W-:-:S03]  /*1310*/  IMAD.MOV.U32 R2, RZ, RZ, R12 ;  /* 0x000000ffff027224 */ /* 0x000fc600078e000c */
[----:B------:R-:W-:Y:S02]  /*1320*/  @!P2 IADD3 R11, PT, PT, -R11, RZ, RZ ;  /* 0x000000ff0b0ba210 */ /* 0x000fe40007ffe1ff */
[----:B------:R-:W-:-:S05]  /*1330*/  @!P1 LOP3.LUT R11, RZ, R10, RZ, 0x33, !PT ;  /* 0x0000000aff0b9212 */ /* 0x000fca00078e33ff */
[----:B------:R0:W-:Y:S02]  /*1340*/  STG.E desc[UR6][R8.64], R11 ;  /* 0x0000000b08007986 */ /* 0x0001e4000c101906 */
.L_x_3:
[----:B------:R-:W-:Y:S05]  /*1350*/  BSYNC.RECONVERGENT B0 ;  /* 0x0000000000007941 */ /* 0x000fea0003800200 */
.L_x_2:
[----:B------:R-:W-:-:S04]  /*1360*/  ISETP.NE.U32.AND P0, PT, R5, R12, PT ;  /* 0x0000000c0500720c */ /* 0x000fc80003f05070 */
[----:B------:R-:W-:-:S13]  /*1370*/  ISETP.NE.AND.EX P0, PT, R0, R13, PT, P0 ;  /* 0x0000000d0000720c */ /* 0x000fda0003f05300 */
[----:B------:R-:W-:Y:S05]  /*1380*/  @!P0 EXIT ;  /* 0x000000000000894d */ /* 0x000fea0003800000 */
[----:B------:R-:W1:Y:S01]  /*1390*/  LDCU.128 UR12, c[0x0][0x380] ;  /* 0x00007000ff0c77ac */ /* 0x000e620008000c00 */
[----:B------:R-:W2:Y:S01]  /*13a0*/  LDC.64 R12, c[0x0][0x390] ;  /* 0x0000e400ff0c7b82 */ /* 0x000ea20000000a00 */
[C---:B------:R-:W-:Y:S01]  /*13b0*/  LEA R16, P0, R2.reuse, 0x4, 0x2 ;  /* 0x0000000402107811 */ /* 0x040fe200078010ff */
[----:B------:R-:W3:Y:S03]  /*13c0*/  LDCU UR18, c[0x0][0x394] ;  /* 0x00007280ff1277ac */ /* 0x000ee60008000800 */
[----:B------:R-:W-:Y:S01]  /*13d0*/  LEA.HI.X R17, R2, RZ, R3, 0x2, P0 ;  /* 0x000000ff02117211 */ /* 0x000fe200000f1403 */
[----:B------:R-:W4:Y:S01]  /*13e0*/  LDCU UR19, c[0x0][0x390] ;  /* 0x00007200ff1377ac */ /* 0x000f220008000800 */
[----:B------:R-:W0:Y:S01]  /*13f0*/  LDCU.64 UR10, c[0x0][0x390] ;  /* 0x00007200ff0a77ac */ /* 0x000e220008000a00 */
[----:B------:R-:W0:Y:S01]  /*1400*/  LDCU.64 UR16, c[0x0][0x380] ;  /* 0x00007000ff1077ac */ /* 0x000e220008000a00 */
[----:B-1----:R-:W-:-:S02]  /*1410*/  IADD3 R7, P1, PT, R16, UR14, RZ ;  /* 0x0000000e10077c10 */ /* 0x002fc4000ff3e0ff */
[----:B------:R-:W-:Y:S02]  /*1420*/  IADD3 R16, P2, PT, R16, UR12, RZ ;  /* 0x0000000c10107c10 */ /* 0x000fe4000ff5e0ff */
[C---:B------:R-:W-:Y:S02]  /*1430*/  IADD3.X R18, PT, PT, R17.reuse, UR15, RZ, P1, !PT ;  /* 0x0000000f11127c10 */ /* 0x040fe40008ffe4ff */
[----:B---3--:R-:W-:-:S09]  /*1440*/  IADD3.X R17, PT, PT, R17, UR13, RZ, P2, !PT ;  /* 0x0000000d11117c10 */ /* 0x008fd200097fe4ff */
.L_x_49:
[----:B0-----:R-:W-:Y:S01]  /*1450*/  MOV R8, UR18 ;  /* 0x0000001200087c02 */ /* 0x001fe20008000f00 */
[----:B------:R-:W-:Y:S01]  /*1460*/  BSSY.RECONVERGENT B0, `(.L_x_19) ;  /* 0x000002f000007945 */ /* 0x000fe20003800200 */
[----:B------:R-:W-:Y:S02]  /*1470*/  IMAD.MOV.U32 R14, RZ, RZ, R7 ;  /* 0x000000ffff0e7224 */ /* 0x000fe400078e0007 */
[----:B------:R-:W-:Y:S01]  /*1480*/  LOP3.LUT R9, R3, R8, RZ, 0xfc, !PT ;  /* 0x0000000803097212 */ /* 0x000fe200078efcff */
[----:B------:R-:W-:-:S03]  /*1490*/  IMAD.MOV.U32 R15, RZ, RZ, R18 ;  /* 0x000000ffff0f7224 */ /* 0x000fc600078e0012 */
[----:B------:R-:W-:-:S13]  /*14a0*/  ISETP.NE.U32.AND P0, PT, R9, RZ, PT ;  /* 0x000000ff0900720c */ /* 0x000fda0003f05070 */
[----:B------:R-:W-:Y:S05]  /*14b0*/  @P0 BRA `(.L_x_20) ;  /* 0x0000000000600947 */ /* 0x000fea0003800000 */
[----:B----4-:R-:W-:Y:S01]  /*14c0*/  MOV R19, UR19 ;  /* 0x0000001300137c02 */ /* 0x010fe20008000f00 */
[----:B------:R-:W-:Y:S01]  /*14d0*/  IMAD.MOV.U32 R21, RZ, RZ, RZ ;  /* 0x000000ffff157224 */ /* 0x000fe200078e00ff */
[----:B------:R-:W-:Y:S02]  /*14e0*/  MOV R10, RZ ;  /* 0x000000ff000a7202 */ /* 0x000fe40000000f00 */
[----:B------:R-:W0:Y:S01]  /*14f0*/  I2F.U32.RP R7, R19 ;  /* 0x0000001300077306 */ /* 0x000e220000209000 */
[----:B------:R-:W-:-:S07]  /*1500*/  ISETP.NE.U32.AND P2, PT, R19, RZ, PT ;  /* 0x000000ff1300720c */ /* 0x000fce0003f45070 */
[----:B0-----:R-:W0:Y:S02]  /*1510*/  MUFU.RCP R7, R7 ;  /* 0x0000000700077308 */ /* 0x001e240000001000 */
[----:B0-----:R-:W-:Y:S02]  /*1520*/  VIADD R11, R7, 0xffffffe ;  /* 0x0ffffffe070b7836 */ /* 0x001fe40000000000 */
[----:B------:R-:W-:-:S04]  /*1530*/  HFMA2 R7, -RZ, RZ, 0, 0 ;  /* 0x00000000ff077431 */ /* 0x000fc800000001ff */
[----:B------:R-:W0:Y:S02]  /*1540*/  F2I.FTZ.U32.TRUNC.NTZ R11, R11 ;  /* 0x0000000b000b7305 */ /* 0x000e24000021f000 */
[----:B0-----:R-:W-:-:S04]  /*1550*/  IMAD R9, R11, R19, RZ ;  /* 0x000000130b097224 */ /* 0x001fc800078e02ff */
[----:B------:R-:W-:-:S04]  /*1560*/  IMAD.MOV R9, RZ, RZ, -R9 ;  /* 0x000000ffff097224 */ /* 0x000fc800078e0a09 */
[----:B------:R-:W-:-:S06]  /*1570*/  IMAD.HI.U32 R9, R11, R9, R10 ;  /* 0x000000090b097227 */ /* 0x000fcc00078e000a */
[----:B------:R-:W-:-:S04]  /*1580*/  IMAD.HI.U32 R20, R9, R2, RZ ;  /* 0x0000000209147227 */ /* 0x000fc800078e00ff */
[----:B------:R-:W-:-:S04]  /*1590*/  IMAD.MOV R10, RZ, RZ, -R20 ;  /* 0x000000ffff0a7224 */ /* 0x000fc800078e0a14 */
[----:B------:R-:W-:-:S05]  /*15a0*/  IMAD R10, R19, R10, R2 ;  /* 0x0000000a130a7224 */ /* 0x000fca00078e0202 */
[----:B------:R-:W-:-:S13]  /*15b0*/  ISETP.GE.U32.AND P0, PT, R10, R19, PT ;  /* 0x000000130a00720c */ /* 0x000fda0003f06070 */
[----:B------:R-:W-:Y:S01]  /*15c0*/  @P0 IMAD.IADD R10, R10, 0x1, -R19 ;  /* 0x000000010a0a0824 */ /* 0x000fe200078e0a13 */
[----:B------:R-:W-:-:S04]  /*15d0*/  @P0 IADD3 R20, PT, PT, R20, 0x1, RZ ;  /* 0x0000000114140810 */ /* 0x000fc80007ffe0ff */
[----:B------:R-:W-:-:S13]  /*15e0*/  ISETP.GE.U32.AND P1, PT, R10, R19, PT ;  /* 0x000000130a00720c */ /* 0x000fda0003f26070 */
[----:B------:R-:W-:Y:S01]  /*15f0*/  @P1 VIADD R20, R20, 0x1 ;  /* 0x0000000114141836 */ /* 0x000fe20000000000 */
[----:B------:R-:W-:-:S05]  /*1600*/  @!P2 LOP3.LUT R20, RZ, R19, RZ, 0x33, !PT ;  /* 0x00000013ff14a212 */ /* 0x000fca00078e33ff */
[----:B------:R-:W-:-:S04]  /*1610*/  IMAD.MOV R10, RZ, RZ, -R20 ;  /* 0x000000ffff0a7224 */ /* 0x000fc800078e0a14 */
[----:B------:R-:W-:Y:S01]  /*1620*/  IMAD R10, R19, R10, R2 ;  /* 0x0000000a130a7224 */ /* 0x000fe200078e0202 */
[----:B------:R-:W-:Y:S06]  /*1630*/  BRA `(.L_x_21) ;  /* 0x0000000000447947 */ /* 0x000fec0003800000 */
.L_x_20:
[----:B------:R-:W0:Y:S01]  /*1640*/  LDCU.64 UR4, c[0x0][0x390] ;  /* 0x00007200ff0477ac */ /* 0x000e220008000a00 */
[----:B------:R-:W-:Y:S01]  /*1650*/  IMAD.MOV.U32 R26, RZ, RZ, R2 ;  /* 0x000000ffff1a7224 */ /* 0x000fe200078e0002 */
[----:B------:R-:W-:Y:S01]  /*1660*/  MOV R8, 0x16b0 ;  /* 0x000016b000087802 */ /* 0x000fe20000000f00 */
[----:B------:R-:W-:Y:S01]  /*1670*/  IMAD.MOV.U32 R20, RZ, RZ, R3 ;  /* 0x000000ffff147224 */ /* 0x000fe200078e0003 */
[----:B0-----:R-:W-:Y:S01]  /*1680*/  MOV R9, UR4 ;  /* 0x0000000400097c02 */ /* 0x001fe20008000f00 */
[----:B------:R-:W-:-:S07]  /*1690*/  IMAD.U32 R7, RZ, RZ, UR5 ;  /* 0x00000005ff077e24 */ /* 0x000fce000f8e00ff */
[----:B--2-4-:R-:W-:Y:S05]  /*16a0*/  CALL.REL.NOINC `($__internal_0_$__cuda_sm20_div_s64) ;  /* 0x0000001800a07944 */ /* 0x014fea0003c00000 */
[----:B------:R-:W-:Y:S01]  /*16b0*/  IADD3 R7, P0, PT, RZ, -R22, RZ ;  /* 0x80000016ff077210 */ /* 0x000fe20007f1e0ff */
[----:B------:R-:W-:Y:S01]  /*16c0*/  IMAD.U32 R8, RZ, RZ, UR11 ;  /* 0x0000000bff087e24 */ /* 0x000fe2000f8e00ff */
[----:B------:R-:W-:Y:S01]  /*16d0*/  MOV R19, UR10 ;  /* 0x0000000a00137c02 */ /* 0x000fe20008000f00 */
[----:B------:R-:W-:Y:S02]  /*16e0*/  IMAD.MOV.U32 R20, RZ, RZ, R22 ;  /* 0x000000ffff147224 */ /* 0x000fe400078e0016 */
[--C-:B------:R-:W-:Y:S02]  /*16f0*/  IMAD.X R10, RZ, RZ, ~R23.reuse, P0 ;  /* 0x000000ffff0a7224 */ /* 0x100fe400000e0e17 */
[----:B------:R-:W-:Y:S02]  /*1700*/  IMAD.MOV.U32 R21, RZ, RZ, R23 ;  /* 0x000000ffff157224 */ /* 0x000fe400078e0017 */
[-C--:B------:R-:W-:Y:S02]  /*1710*/  IMAD R9, R10, R19.reuse, RZ ;  /* 0x000000130a097224 */ /* 0x080fe400078e02ff */
[----:B------:R-:W-:-:S04]  /*1720*/  IMAD.WIDE.U32 R10, R7, R19, R2 ;  /* 0x00000013070a7225 */ /* 0x000fc800078e0002 */
[----:B------:R-:W-:-:S05]  /*1730*/  IMAD R7, R7, R8, R9 ;  /* 0x0000000807077224 */ /* 0x000fca00078e0209 */
[----:B------:R-:W-:-:S07]  /*1740*/  IADD3 R7, PT, PT, R7, R11, RZ ;  /* 0x0000000b07077210 */ /* 0x000fce0007ffe0ff */
.L_x_21:
[----:B------:R-:W-:Y:S05]  /*1750*/  BSYNC.RECONVERGENT B0 ;  /* 0x0000000000007941 */ /* 0x000fea0003800200 */
.L_x_19:
[----:B------:R-:W-:Y:S01]  /*1760*/  IADD3 R25, P0, PT, R10, R4, RZ ;  /* 0x000000040a197210 */ /* 0x000fe20007f1e0ff */
[----:B------:R-:W-:Y:S03]  /*1770*/  BSSY.RECONVERGENT B0, `(.L_x_22) ;  /* 0x000001a000007945 */ /* 0x000fe60003800200 */
[----:B------:R-:W-:-:S04]  /*1780*/  IADD3.X R11, PT, PT, R7, R6, RZ, P0, !PT ;  /* 0x00000006070b7210 */ /* 0x000fc800007fe4ff */
[----:B------:R-:W-:-:S04]  /*1790*/  LOP3.LUT R8, R11, R8, RZ, 0xfc, !PT ;  /* 0x000000080b087212 */ /* 0x000fc800078efcff */
[----:B------:R-:W-:-:S13]  /*17a0*/  ISETP.NE.U32.AND P0, PT, R8, RZ, PT ;  /* 0x000000ff0800720c */ /* 0x000fda0003f05070 */
[----:B------:R-:W-:Y:S05]  /*17b0*/  @P0 BRA `(.L_x_23) ;  /* 0x00000000004c0947 */ /* 0x000fea0003800000 */
[----:B------:R-:W0:Y:S01]  /*17c0*/  I2F.U32.RP R11, R19 ;  /* 0x00000013000b7306 */ /* 0x000e220000209000 */
[----:B------:R-:W-:-:S07]  /*17d0*/  ISETP.NE.U32.AND P1, PT, R19, RZ, PT ;  /* 0x000000ff1300720c */ /* 0x000fce0003f25070 */
[----:B0-----:R-:W0:Y:S02]  /*17e0*/  MUFU.RCP R11, R11 ;  /* 0x0000000b000b7308 */ /* 0x001e240000001000 */
[----:B0-----:R-:W-:-:S06]  /*17f0*/  VIADD R9, R11, 0xffffffe ;  /* 0x0ffffffe0b097836 */ /* 0x001fcc0000000000 */
[----:B------:R-:W0:Y:S02]  /*1800*/  F2I.FTZ.U32.TRUNC.NTZ R9, R9 ;  /* 0x0000000900097305 */ /* 0x000e24000021f000 */
[----:B0-----:R-:W-:-:S04]  /*1810*/  IMAD.MOV R8, RZ, RZ, -R9 ;  /* 0x000000ffff087224 */ /* 0x001fc800078e0a09 */
[----:B------:R-:W-:Y:S01]  /*1820*/  IMAD R23, R8, R19, RZ ;  /* 0x0000001308177224 */ /* 0x000fe200078e02ff */
[----:B------:R-:W-:-:S05]  /*1830*/  MOV R8, RZ ;  /* 0x000000ff00087202 */ /* 0x000fca0000000f00 */
[----:B------:R-:W-:-:S04]  /*1840*/  IMAD.HI.U32 R8, R9, R23, R8 ;  /* 0x0000001709087227 */ /* 0x000fc800078e0008 */
[----:B------:R-:W-:Y:S02]  /*1850*/  IMAD.MOV.U32 R23, RZ, RZ, RZ ;  /* 0x000000ffff177224 */ /* 0x000fe400078e00ff */
        /* <DEDUP_REMOVED lines=9> */
.L_x_23:
[----:B------:R-:W-:-:S07]  /*18f0*/  MOV R8, 0x1910 ;  /* 0x0000191000087802 */ /* 0x000fce0000000f00 */
[----:B--2---:R-:W-:Y:S05]  /*1900*/  CALL.REL.NOINC `($__internal_1_$__cuda_sm20_rem_s64) ;  /* 0x0000001c00547944 */ /* 0x004fea0003c00000 */
.L_x_24:
[----:B------:R-:W-:Y:S05]  /*1910*/  BSYNC.RECONVERGENT B0 ;  /* 0x0000000000007941 */ /* 0x000fea0003800200 */
.L_x_22:
[----:B------:R-:W-:Y:S01]  /*1920*/  MOV R9, R23 ;  /* 0x0000001700097202 */ /* 0x000fe20000000f00 */
[-C--:B--2---:R-:W-:Y:S02]  /*1930*/  IMAD R11, R21, R12.reuse, RZ ;  /* 0x0000000c150b7224 */ /* 0x084fe400078e02ff */
[----:B------:R-:W-:Y:S02]  /*1940*/  IMAD.MOV.U32 R8, RZ, RZ, R22 ;  /* 0x000000ffff087224 */ /* 0x000fe400078e0016 */
[C---:B------:R-:W-:Y:S02]  /*1950*/  IMAD R11, R20.reuse, R13, R11 ;  /* 0x0000000d140b7224 */ /* 0x040fe400078e020b */
[----:B------:R-:W-:-:S04]  /*1960*/  IMAD.WIDE.U32 R8, R20, R12, R8 ;  /* 0x0000000c14087225 */ /* 0x000fc800078e0008 */
[----:B------:R-:W-:Y:S01]  /*1970*/  IMAD.IADD R9, R9, 0x1, R11 ;  /* 0x0000000109097824 */ /* 0x000fe200078e020b */
[----:B------:R-:W-:-:S04]  /*1980*/  LEA R18, P0, R8, UR16, 0x2 ;  /* 0x0000001008127c11 */ /* 0x000fc8000f8010ff */
        /* <DEDUP_REMOVED lines=9> */
[----:B------:R-:W-:Y:S01]  /*1a20*/  IMAD.MOV.U32 R8, RZ, RZ, RZ ;  /* 0x000000ffff087224 */ /* 0x000fe200078e00ff */
[----:B------:R-:W-:Y:S01]  /*1a30*/  ISETP.NE.U32.AND P1, PT, R12, RZ, PT ;  /* 0x000000ff0c00720c */ /* 0x000fe20003f25070 */
[----:B------:R-:W-:-:S05]  /*1a40*/  HFMA2 R23, -RZ, RZ, 0, 0 ;  /* 0x00000000ff177431 */ /* 0x000fca00000001ff */
[----:B0-----:R-:W0:Y:S02]  /*1a50*/  MUFU.RCP R11, R11 ;  /* 0x0000000b000b7308 */ /* 0x001e240000001000 */
[----:B0-----:R-:W-:-:S06]  /*1a60*/  IADD3 R9, PT, PT, R11, 0xffffffe, RZ ;  /* 0x0ffffffe0b097810 */ /* 0x001fcc0007ffe0ff */
[----:B------:R-:W0:Y:S02]  /*1a70*/  F2I.FTZ.U32.TRUNC.NTZ R9, R9 ;  /* 0x0000000900097305 */ /* 0x000e24000021f000 */
[----:B0-----:R-:W-:-:S04]  /*1a80*/  IMAD.MOV R19, RZ, RZ, -R9 ;  /* 0x000000ffff137224 */ /* 0x001fc800078e0a09 */
[----:B------:R-:W-:-:S04]  /*1a90*/  IMAD R19, R19, R12, RZ ;  /* 0x0000000c13137224 */ /* 0x000fc800078e02ff */
[----:B------:R-:W-:-:S06]  /*1aa0*/  IMAD.HI.U32 R8, R9, R19, R8 ;  /* 0x0000001309087227 */ /* 0x000fcc00078e0008 */
[----:B------:R-:W-:-:S05]  /*1ab0*/  IMAD.HI.U32 R8, R8, R25, RZ ;  /* 0x0000001908087227 */ /* 0x000fca00078e00ff */
[----:B------:R-:W-:-:S05]  /*1ac0*/  IADD3 R8, PT, PT, -R8, RZ, RZ ;  /* 0x000000ff08087210 */ /* 0x000fca0007ffe1ff */
[----:B------:R-:W-:-:S05]  /*1ad0*/  IMAD R22, R12, R8, R25 ;  /* 0x000000080c167224 */ /* 0x000fca00078e0219 */
[----:B------:R-:W-:-:S13]  /*1ae0*/  ISETP.GE.U32.AND P0, PT, R22, R12, PT ;  /* 0x0000000c1600720c */ /* 0x000fda0003f06070 */
[----:B------:R-:W-:-:S05]  /*1af0*/  @P0 IMAD.IADD R22, R22, 0x1, -R12 ;  /* 0x0000000116160824 */ /* 0x000fca00078e0a0c */
[----:B------:R-:W-:-:S13]  /*1b00*/  ISETP.GE.U32.AND P0, PT, R22, R12, PT ;  /* 0x0000000c1600720c */ /* 0x000fda0003f06070 */
[----:B------:R-:W-:Y:S01]  /*1b10*/  @P0 IMAD.IADD R22, R22, 0x1, -R12 ;  /* 0x0000000116160824 */ /* 0x000fe200078e0a0c */
[----:B------:R-:W-:Y:S01]  /*1b20*/  @!P1 LOP3.LUT R22, RZ, R12, RZ, 0x33, !PT ;  /* 0x0000000cff169212 */ /* 0x000fe200078e33ff */
[----:B------:R-:W-:Y:S06]  /*1b30*/  BRA `(.L_x_27) ;  /* 0x0000000000087947 */ /* 0x000fec0003800000 */
.L_x_26:
[----:B------:R-:W-:-:S07]  /*1b40*/  MOV R8, 0x1b60 ;  /* 0x00001b6000087802 */ /* 0x000fce0000000f00 */
[----:B-----5:R-:W-:Y:S05]  /*1b50*/  CALL.REL.NOINC `($__internal_1_$__cuda_sm20_rem_s64) ;  /* 0x0000001800c07944 */ /* 0x020fea0003c00000 */
.L_x_27:
[----:B------:R-:W-:Y:S05]  /*1b60*/  BSYNC.RECONVERGENT B0 ;  /* 0x0000000000007941 */ /* 0x000fea0003800200 */
.L_x_25:
[-C--:B------:R-:W-:Y:S01]  /*1b70*/  IMAD R8, R21, R12.reuse, RZ ;  /* 0x0000000c15087224 */ /* 0x080fe200078e02ff */
[----:B------:R-:W2:Y:S01]  /*1b80*/  LDG.E R11, desc[UR6][R16.64+-0x4] ;  /* 0xfffffc06100b7981 */ /* 0x000ea2000c1e1900 */
[----:B------:R-:W-:-:S04]  /*1b90*/  IMAD.WIDE.U32 R22, R20, R12, R22 ;  /* 0x0000000c14167225 */ /* 0x000fc800078e0016 */
        /* <DEDUP_REMOVED lines=13> */
[----:B------:R-:W-:Y:S01]  /*1c70*/  IMAD.MOV.U32 R8, RZ, RZ, RZ ;  /* 0x000000ffff087224 */ /* 0x000fe200078e00ff */
[----:B------:R-:W-:-:S06]  /*1c80*/  ISETP.NE.U32.AND P1, PT, R12, RZ, PT ;  /* 0x000000ff0c00720c */ /* 0x000fcc0003f25070 */
[----:B0-----:R-:W0:Y:S02]  /*1c90*/  MUFU.RCP R11, R11 ;  /* 0x0000000b000b7308 */ /* 0x001e240000001000 */
[----:B0-----:R-:W-:-:S06]  /*1ca0*/  IADD3 R9, PT, PT, R11, 0xffffffe, RZ ;  /* 0x0ffffffe0b097810 */ /* 0x001fcc0007ffe0ff */
[----:B------:R-:W0:Y:S02]  /*1cb0*/  F2I.FTZ.U32.TRUNC.NTZ R9, R9 ;  /* 0x0000000900097305 */ /* 0x000e24000021f000 */
[----:B0-----:R-:W-:-:S04]  /*1cc0*/  IMAD.MOV R19, RZ, RZ, -R9 ;  /* 0x000000ffff137224 */ /* 0x001fc800078e0a09 */
[----:B------:R-:W-:-:S04]  /*1cd0*/  IMAD R19, R19, R12, RZ ;  /* 0x0000000c13137224 */ /* 0x000fc800078e02ff */
[----:B------:R-:W-:Y:S01]  /*1ce0*/  IMAD.HI.U32 R8, R9, R19, R8 ;  /* 0x0000001309087227 */ /* 0x000fe200078e0008 */
[----:B------:R-:W-:-:S05]  /*1cf0*/  MOV R9, RZ ;  /* 0x000000ff00097202 */ /* 0x000fca0000000f00 */
        /* <DEDUP_REMOVED lines=9> */
.L_x_29:
[----:B------:R-:W-:Y:S01]  /*1d90*/  IMAD.MOV.U32 R11, RZ, RZ, R22 ;  /* 0x000000ffff0b7224 */ /* 0x000fe200078e0016 */
[----:B------:R-:W-:-:S07]  /*1da0*/  MOV R8, 0x1dc0 ;  /* 0x00001dc000087802 */ /* 0x000fce0000000f00 */
[----:B------:R-:W-:Y:S05]  /*1db0*/  CALL.REL.NOINC `($__internal_1_$__cuda_sm20_rem_s64) ;  /* 0x0000001800287944 */ /* 0x000fea0003c00000 */
[----:B------:R-:W-:Y:S01]  /*1dc0*/  IMAD.MOV.U32 R8, RZ, RZ, R22 ;  /* 0x000000ffff087224 */ /* 0x000fe200078e0016 */
[----:B------:R-:W-:-:S07]  /*1dd0*/  MOV R9, R23 ;  /* 0x0000001700097202 */ /* 0x000fce0000000f00 */
.L_x_30:
[----:B------:R-:W-:Y:S05]  /*1de0*/  BSYNC.RECONVERGENT B0 ;  /* 0x0000000000007941 */ /* 0x000fea0003800200 */
.L_x_28:
[-C--:B------:R-:W-:Y:S02]  /*1df0*/  IMAD R9, R9, R12.reuse, RZ ;  /* 0x0000000c09097224 */ /* 0x080fe400078e02ff */
        /* <DEDUP_REMOVED lines=8> */
[----:B------:R-:W-:Y:S03]  /*1e80*/  BSSY.RECONVERGENT B0, `(.L_x_31) ;  /* 0x000001b000007945 */ /* 0x000fe60003800200 */
[----:B------:R-:W-:-:S04]  /*1e90*/  IADD3.X R20, PT, PT, RZ, R21, RZ, P0, !PT ;  /* 0x00000015ff147210 */ /* 0x000fc800007fe4ff */
[----:B------:R-:W-:-:S04]  /*1ea0*/  LOP3.LUT R11, R20, R13, RZ, 0xfc, !PT ;  /* 0x0000000d140b7212 */ /* 0x000fc800078efcff */
[----:B------:R-:W-:-:S13]  /*1eb0*/  ISETP.NE.U32.AND P0, PT, R11, RZ, PT ;  /* 0x000000ff0b00720c */ /* 0x000fda0003f05070 */
[----:B0-----:R-:W-:Y:S05]  /*1ec0*/  @P0 BRA `(.L_x_32) ;  /* 0x00000000004c0947 */ /* 0x001fea0003800000 */
[----:B------:R-:W0:Y:S01]  /*1ed0*/  I2F.U32.RP R11, R12 ;  /* 0x0000000c000b7306 */ /* 0x000e220000209000 */
[----:B------:R-:W-:Y:S01]  /*1ee0*/  HFMA2 R8, -RZ, RZ, 0, 0 ;  /* 0x00000000ff087431 */ /* 0x000fe200000001ff */
[----:B------:R-:W-:Y:S01]  /*1ef0*/  ISETP.NE.U32.AND P1, PT, R12, RZ, PT ;  /* 0x000000ff0c00720c */ /* 0x000fe20003f25070 */
[----:B------:R-:W-:-:S05]  /*1f00*/  IMAD.MOV.U32 R23, RZ, RZ, RZ ;  /* 0x000000ffff177224 */ /* 0x000fca00078e00ff */
[----:B0-----:R-:W0:Y:S02]  /*1f10*/  MUFU.RCP R11, R11 ;  /* 0x0000000b000b7308 */ /* 0x001e240000001000 */
[----:B0-----:R-:W-:-:S06]  /*1f20*/  VIADD R9, R11, 0xffffffe ;  /* 0x0ffffffe0b097836 */ /* 0x001fcc0000000000 */
[----:B------:R-:W0:Y:S02]  /*1f30*/  F2I.FTZ.U32.TRUNC.NTZ R9, R9 ;  /* 0x0000000900097305 */ /* 0x000e24000021f000 */
[----:B0-----:R-:W-:-:S04]  /*1f40*/  IMAD.MOV R21, RZ, RZ, -R9 ;  /* 0x000000ffff157224 */ /* 0x001fc800078e0a09 */
        /* <DEDUP_REMOVED lines=11> */
.L_x_32:
[----:B------:R-:W-:Y:S01]  /*2000*/  IMAD.MOV.U32 R11, RZ, RZ, R20 ;  /* 0x000000ffff0b7224 */ /* 0x000fe200078e0014 */
[----:B------:R-:W-:-:S07]  /*2010*/  MOV R8, 0x2030 ;  /* 0x0000203000087802 */ /* 0x000fce0000000f00 */
[----:B-----5:R-:W-:Y:S05]  /*2020*/  CALL.REL.NOINC `($__internal_1_$__cuda_sm20_rem_s64) ;  /* 0x00000014008c7944 */ /* 0x020fea0003c00000 */
.L_x_33:
[----:B------:R-:W-:Y:S05]  /*2030*/  BSYNC.RECONVERGENT B0 ;  /* 0x0000000000007941 */ /* 0x000fea0003800200 */
.L_x_31:
[----:B------:R-:W-:Y:S01]  /*2040*/  MOV R9, UR10 ;  /* 0x0000000a00097c02 */ /* 0x000fe20008000f00 */
[----:B------:R-:W-:Y:S01]  /*2050*/  IMAD.U32 R11, RZ, RZ, UR11 ;  /* 0x0000000bff0b7e24 */ /* 0x000fe2000f8e00ff */
[----:B------:R-:W-:Y:S01]  /*2060*/  MOV R21, R7 ;  /* 0x0000000700157202 */ /* 0x000fe20000000f00 */
[----:B------:R-:W-:Y:S02]  /*2070*/  IMAD.MOV.U32 R20, RZ, RZ, R10 ;  /* 0x000000ffff147224 */ /* 0x000fe400078e000a */
[-C--:B------:R-:W-:Y:S02]  /*2080*/  IMAD R8, R23, R9.reuse, RZ ;  /* 0x0000000917087224 */ /* 0x080fe400078e02ff */
[----:B------:R-:W-:-:S04]  /*2090*/  IMAD.WIDE.U32 R20, R22, R9, R20 ;  /* 0x0000000916147225 */ /* 0x000fc800078e0014 */
[----:B------:R-:W-:Y:S01]  /*20a0*/  IMAD R7, R22, R11, R8 ;  /* 0x0000000b16077224 */ /* 0x000fe200078e0208 */
[----:B------:R-:W-:-:S03]  /*20b0*/  LEA R22, P0, R20, UR16, 0x2 ;  /* 0x0000001014167c11 */ /* 0x000fc6000f8010ff */
[----:B------:R-:W-:-:S05]  /*20c0*/  IMAD.IADD R7, R21, 0x1, R7 ;  /* 0x0000000115077824 */ /* 0x000fca00078e0207 */
[----:B------:R-:W-:-:S05]  /*20d0*/  LEA.HI.X R23, R20, UR17, R7, 0x2, P0 ;  /* 0x0000001114177c11 */ /* 0x000fca00080f1407 */
[----:B------:R-:W2:Y:S01]  /*20e0*/  LDG.E R8, desc[UR6][R22.64] ;  /* 0x0000000616087981 */ /* 0x000ea2000c1e1900 */
[----:B------:R-:W-:Y:S01]  /*20f0*/  BSSY.RECONVERGENT B0, `(.L_x_34) ;  /* 0x0000049000007945 */ /* 0x000fe20003800200 */
[----:B--2--5:R-:W-:-:S04]  /*2100*/  IADD3 R8, PT, PT, R8, R18, R19 ;  /* 0x0000001208087210 */ /* 0x024fc80007ffe013 */
[-C--:B------:R-:W-:Y:S02]  /*2110*/  IABS R7, R8.reuse ;  /* 0x0000000800077213 */ /* 0x080fe40000000000 */
[----:B------:R-:W-:Y:S02]  /*2120*/  IABS R22, R8 ;  /* 0x0000000800167213 */ /* 0x000fe40000000000 */
[----:B------:R-:W0:Y:S08]  /*2130*/  I2F.RP R10, R7 ;  /* 0x00000007000a7306 */ /* 0x000e300000209400 */
[----:B0-----:R-:W0:Y:S02]  /*2140*/  MUFU.RCP R10, R10 ;  /* 0x0000000a000a7308 */ /* 0x001e240000001000 */
[----:B0-----:R-:W-:-:S06]  /*2150*/  VIADD R18, R10, 0xffffffe ;  /* 0x0ffffffe0a127836 */ /* 0x001fcc0000000000 */
[----:B------:R0:W1:Y:S02]  /*2160*/  F2I.FTZ.U32.TRUNC.NTZ R19, R18 ;  /* 0x0000001200137305 */ /* 0x000064000021f000 */
[----:B0-----:R-:W-:Y:S01]  /*2170*/  IMAD.MOV.U32 R18, RZ, RZ, RZ ;  /* 0x000000ffff127224 */ /* 0x001fe200078e00ff */
[----:B-1----:R-:W-:-:S05]  /*2180*/  IADD3 R20, PT, PT, RZ, -R19, RZ ;  /* 0x80000013ff147210 */ /* 0x002fca0007ffe0ff */
[----:B------:R-:W-:-:S04]  /*2190*/  IMAD R21, R20, R7, RZ ;  /* 0x0000000714157224 */ /* 0x000fc800078e02ff */
[----:B------:R-:W-:-:S04]  /*21a0*/  IMAD.HI.U32 R20, R19, R21, R18 ;  /* 0x0000001513147227 */ /* 0x000fc800078e0012 */
[----:B------:R-:W-:Y:S02]  /*21b0*/  IMAD.MOV R19, RZ, RZ, -R22 ;  /* 0x000000ffff137224 */ /* 0x000fe400078e0a16 */
[----:B------:R-:W-:-:S04]  /*21c0*/  IMAD.HI.U32 R20, R20, R7, RZ ;  /* 0x0000000714147227 */ /* 0x000fc800078e00ff */
[----:B------:R-:W-:-:S05]  /*21d0*/  IMAD R10, R20, R19, R7 ;  /* 0x00000013140a7224 */ /* 0x000fca00078e0207 */
[----:B------:R-:W-:-:S13]  /*21e0*/  ISETP.GT.U32.AND P1, PT, R7, R10, PT ;  /* 0x0000000a0700720c */ /* 0x000fda0003f24070 */
[-C--:B------:R-:W-:Y:S01]  /*21f0*/  @!P1 IADD3 R10, PT, PT, R10, -R7.reuse, RZ ;  /* 0x800000070a0a9210 */ /* 0x080fe20007ffe0ff */
[----:B------:R-:W-:Y:S01]  /*2200*/  @!P1 VIADD R20, R20, 0x1 ;  /* 0x0000000114149836 */ /* 0x000fe20000000000 */
[----:B------:R-:W-:Y:S02]  /*2210*/  ISETP.NE.AND P1, PT, R8, RZ, PT ;  /* 0x000000ff0800720c */ /* 0x000fe40003f25270 */
[-C--:B------:R-:W-:Y:S02]  /*2220*/  ISETP.GE.U32.AND P0, PT, R10, R7.reuse, PT ;  /* 0x000000070a00720c */ /* 0x080fe40003f06070 */
[----:B------:R-:W-:-:S04]  /*2230*/  LOP3.LUT R10, R8, R7, RZ, 0x3c, !PT ;  /* 0x00000007080a7212 */ /* 0x000fc800078e3cff */
[----:B------:R-:W-:-:S07]  /*2240*/  ISETP.GE.AND P2, PT, R10, RZ, PT ;  /* 0x000000ff0a00720c */ /* 0x000fce0003f46270 */
[----:B------:R-:W-:Y:S01]  /*2250*/  @P0 VIADD R20, R20, 0x1 ;  /* 0x0000000114140836 */ /* 0x000fe20000000000 */
[----:B------:R-:W-:-:S05]  /*2260*/  IADD3 R18, P0, PT, R2, 0x1, RZ ;  /* 0x0000000102127810 */ /* 0x000fca0007f1e0ff */
[----:B------:R-:W-:Y:S01]  /*2270*/  @!P2 IADD3 R20, PT, PT, -R20, RZ, RZ ;  /* 0x000000ff1414a210 */ /* 0x000fe20007ffe1ff */
[----:B------:R-:W-:Y:S01]  /*2280*/  IMAD.X R19, RZ, RZ, R3, P0 ;  /* 0x000000ffff137224 */ /* 0x000fe200000e0603 */
[----:B------:R-:W-:-:S04]  /*2290*/  @!P1 LOP3.LUT R20, RZ, R7, RZ, 0x33, !PT ;  /* 0x00000007ff149212 */ /* 0x000fc800078e33ff */
[----:B------:R-:W-:Y:S01]  /*22a0*/  LOP3.LUT R7, R19, R11, RZ, 0xfc, !PT ;  /* 0x0000000b13077212 */ /* 0x000fe200078efcff */
[----:B------:R0:W-:Y:S03]  /*22b0*/  STG.E desc[UR6][R14.64+-0x4], R20 ;  /* 0xfffffc140e007986 */ /* 0x0001e6000c101906 */
[----:B------:R-:W-:-:S13]  /*22c0*/  ISETP.NE.U32.AND P0, PT, R7, RZ, PT ;  /* 0x000000ff0700720c */ /* 0x000fda0003f05070 */
[----:B0-----:R-:W-:Y:S05]  /*22d0*/  @P0 BRA `(.L_x_35) ;  /* 0x0000000000600947 */ /* 0x001fea0003800000 */
[----:B------:R-:W0:Y:S01]  /*22e0*/  I2F.U32.RP R7, R9 ;  /* 0x0000000900077306 */ /* 0x000e220000209000 */
[----:B------:R-:W-:-:S07]  /*22f0*/  ISETP.NE.U32.AND P2, PT, R9, RZ, PT ;  /* 0x000000ff0900720c */ /* 0x000fce0003f45070 */
[----:B0-----:R-:W0:Y:S02]  /*2300*/  MUFU.RCP R7, R7 ;  /* 0x0000000700077308 */ /* 0x001e240000001000 */
[----:B0-----:R-:W-:Y:S02]  /*2310*/  VIADD R20, R7, 0xffffffe ;  /* 0x0ffffffe07147836 */ /* 0x001fe40000000000 */
[----:B------:R-:W-:-:S04]  /*2320*/  IMAD.MOV.U32 R7, RZ, RZ, RZ ;  /* 0x000000ffff077224 */ /* 0x000fc800078e00ff */
[----:B------:R0:W1:Y:S02]  /*2330*/  F2I.FTZ.U32.TRUNC.NTZ R21, R20 ;  /* 0x0000001400157305 */ /* 0x000064000021f000 */
[----:B0-----:R-:W-:Y:S01]  /*2340*/  IMAD.MOV.U32 R20, RZ, RZ, RZ ;  /* 0x000000ffff147224 */ /* 0x001fe200078e00ff */
[----:B-1----:R-:W-:-:S05]  /*2350*/  IADD3 R8, PT, PT, RZ, -R21, RZ ;  /* 0x80000015ff087210 */ /* 0x002fca0007ffe0ff */
[----:B------:R-:W-:-:S04]  /*2360*/  IMAD R19, R8, R9, RZ ;  /* 0x0000000908137224 */ /* 0x000fc800078e02ff */
[----:B------:R-:W-:-:S06]  /*2370*/  IMAD.HI.U32 R19, R21, R19, R20 ;  /* 0x0000001315137227 */ /* 0x000fcc00078e0014 */
[----:B------:R-:W-:-:S04]  /*2380*/  IMAD.HI.U32 R8, R19, R18, RZ ;  /* 0x0000001213087227 */ /* 0x000fc800078e00ff */
[----:B------:R-:W-:Y:S02]  /*2390*/  HFMA2 R19, -RZ, RZ, 0, 0 ;  /* 0x00000000ff137431 */ /* 0x000fe400000001ff */
[----:B------:R-:W-:-:S04]  /*23a0*/  IMAD.MOV R10, RZ, RZ, -R8 ;  /* 0x000000ffff0a7224 */ /* 0x000fc800078e0a08 */
[----:B------:R-:W-:-:S05]  /*23b0*/  IMAD R10, R9, R10, R18 ;  /* 0x0000000a090a7224 */ /* 0x000fca00078e0212 */
[----:B------:R-:W-:-:S13]  /*23c0*/  ISETP.GE.U32.AND P0, PT, R10, R9, PT ;  /* 0x000000090a00720c */ /* 0x000fda0003f06070 */
[----:B------:R-:W-:Y:S01]  /*23d0*/  @P0 IADD3 R10, PT, PT, R10, -R9, RZ ;  /* 0x800000090a0a0210 */ /* 0x000fe20007ffe0ff */
[----:B------:R-:W-:-:S03]  /*23e0*/  @P0 VIADD R8, R8, 0x1 ;  /* 0x0000000108080836 */ /* 0x000fc60000000000 */
[----:B------:R-:W-:-:S13]  /*23f0*/  ISETP.GE.U32.AND P1, PT, R10, R9, PT ;  /* 0x000000090a00720c */ /* 0x000fda0003f26070 */
[----:B------:R-:W-:Y:S01]  /*2400*/  @P1 VIADD R8, R8, 0x1 ;  /* 0x0000000108081836 */ /* 0x000fe20000000000 */
[----:B------:R-:W-:-:S04]  /*2410*/  @!P2 LOP3.LUT R8, RZ, R9, RZ, 0x33, !PT ;  /* 0x00000009ff08a212 */ /* 0x000fc800078e33ff */
[----:B------:R-:W-:-:S05]  /*2420*/  IADD3 R10, PT, PT, -R8, RZ, RZ ;  /* 0x000000ff080a7210 */ /* 0x000fca0007ffe1ff */
[----:B------:R-:W-:Y:S02]  /*2430*/  IMAD R10, R9, R10, R18 ;  /* 0x0000000a090a7224 */ /* 0x000fe400078e0212 */
[----:B------:R-:W-:Y:S01]  /*2440*/  IMAD.MOV.U32 R18, RZ, RZ, R8 ;  /* 0x000000ffff127224 */ /* 0x000fe200078e0008 */
[----:B------:R-:W-:Y:S06]  /*2450*/  BRA `(.L_x_36) ;  /* 0x0000000000487947 */ /* 0x000fec0003800000 */
.L_x_35:
[----:B------:R-:W0:Y:S01]  /*2460*/  LDCU.64 UR4, c[0x0][0x390] ;  /* 0x00007200ff0477ac */ /* 0x000e220008000a00 */
[----:B------:R-:W-:Y:S01]  /*2470*/  IMAD.MOV.U32 R26, RZ, RZ, R18 ;  /* 0x000000ffff1a7224 */ /* 0x000fe200078e0012 */
[----:B------:R-:W-:Y:S01]  /*2480*/  MOV R8, 0x24d0 ;  /* 0x000024d000087802 */ /* 0x000fe20000000f00 */
[----:B------:R-:W-:Y:S02]  /*2490*/  IMAD.MOV.U32 R20, RZ, RZ, R19 ;  /* 0x000000ffff147224 */ /* 0x000fe400078e0013 */
[----:B0-----:R-:W-:Y:S01]  /*24a0*/  IMAD.U32 R9, RZ, RZ, UR4 ;  /* 0x00000004ff097e24 */ /* 0x001fe2000f8e00ff */
[----:B------:R-:W-:-:S07]  /*24b0*/  MOV R7, UR5 ;  /* 0x0000000500077c02 */ /* 0x000fce0008000f00 */
[----:B------:R-:W-:Y:S05]  /*24c0*/  CALL.REL.NOINC `($__internal_0_$__cuda_sm20_div_s64) ;  /* 0x0000000c00187944 */ /* 0x000fea0003c00000 */
[----:B------:R-:W-:Y:S01]  /*24d0*/  IADD3 R8, P0, PT, RZ, -R22, RZ ;  /* 0x80000016ff087210 */ /* 0x000fe20007f1e0ff */
[----:B------:R-:W-:Y:S02]  /*24e0*/  IMAD.U32 R9, RZ, RZ, UR10 ;  /* 0x0000000aff097e24 */ /* 0x000fe4000f8e00ff */
[----:B------:R-:W-:Y:S01]  /*24f0*/  IMAD.U32 R11, RZ, RZ, UR11 ;  /* 0x0000000bff0b7e24 */ /* 0x000fe2000f8e00ff */
[----:B------:R-:W-:Y:S01]  /*2500*/  IADD3.X R10, PT, PT, RZ, ~R23, RZ, P0, !PT ;  /* 0x80000017ff0a7210 */ /* 0x000fe200007fe4ff */
[----:B------:R-:W-:-:S04]  /*2510*/  IMAD.WIDE.U32 R18, R8, R9, R18 ;  /* 0x0000000908127225 */ /* 0x000fc800078e0012 */
[----:B------:R-:W-:-:S04]  /*2520*/  IMAD R10, R10, R9, RZ ;  /* 0x000000090a0a7224 */ /* 0x000fc800078e02ff */
[----:B------:R-:W-:Y:S02]  /*2530*/  IMAD R7, R8, R11, R10 ;  /* 0x0000000b08077224 */ /* 0x000fe400078e020a */
[----:B------:R-:W-:Y:S02]  /*2540*/  IMAD.MOV.U32 R10, RZ, RZ, R18 ;  /* 0x000000ffff0a7224 */ /* 0x000fe400078e0012 */
[----:B------:R-:W-:Y:S01]  /*2550*/  IMAD.MOV.U32 R18, RZ, RZ, R22 ;  /* 0x000000ffff127224 */ /* 0x000fe200078e0016 */
[----:B------:R-:W-:Y:S01]  /*2560*/  IADD3 R7, PT, PT, R7, R19, RZ ;  /* 0x0000001307077210 */ /* 0x000fe20007ffe0ff */
[----:B------:R-:W-:-:S07]  /*2570*/  IMAD.MOV.U32 R19, RZ, RZ, R23 ;  /* 0x000000ffff137224 */ /* 0x000fce00078e0017 */
.L_x_36:
[----:B------:R-:W-:Y:S05]  /*2580*/  BSYNC.RECONVERGENT B0 ;  /* 0x0000000000007941 */ /* 0x000fea0003800200 */
.L_x_34:
        /* <DEDUP_REMOVED lines=10> */
[----:B------:R0:W1:Y:S02]  /*2630*/  F2I.FTZ.U32.TRUNC.NTZ R21, R20 ;  /* 0x0000001400157305 */ /* 0x000064000021f000 */
[----:B0-----:R-:W-:Y:S01]  /*2640*/  MOV R20, RZ ;  /* 0x000000ff00147202 */ /* 0x001fe20000000f00 */
        /* <DEDUP_REMOVED lines=13> */
.L_x_38:
[----:B------:R-:W-:Y:S01]  /*2720*/  IMAD.MOV.U32 R11, RZ, RZ, R8 ;  /* 0x000000ffff0b7224 */ /* 0x000fe200078e0008 */
[----:B------:R-:W-:-:S07]  /*2730*/  MOV R8, 0x2750 ;  /* 0x0000275000087802 */ /* 0x000fce0000000f00 */
[----:B------:R-:W-:Y:S05]  /*2740*/  CALL.REL.NOINC `($__internal_1_$__cuda_sm20_rem_s64) ;  /* 0x0000000c00c47944 */ /* 0x000fea0003c00000 */
.L_x_39:
[----:B------:R-:W-:Y:S05]  /*2750*/  BSYNC.RECONVERGENT B0 ;  /* 0x0000000000007941 */ /* 0x000fea0003800200 */
.L_x_37:
[----:B------:R-:W-:Y:S01]  /*2760*/  MOV R8, R22 ;  /* 0x0000001600087202 */ /* 0x000fe20000000f00 */
        /* <DEDUP_REMOVED lines=33> */
.L_x_41:
[----:B------:R-:W-:-:S07]  /*2980*/  MOV R8, 0x29a0 ;  /* 0x000029a000087802 */ /* 0x000fce0000000f00 */
[----:B-----5:R-:W-:Y:S05]  /*2990*/  CALL.REL.NOINC `($__internal_1_$__cuda_sm20_rem_s64) ;  /* 0x0000000c00307944 */ /* 0x020fea0003c00000 */
.L_x_42:
[----:B------:R-:W-:Y:S05]  /*29a0*/  BSYNC.RECONVERGENT B0 ;  /* 0x0000000000007941 */ /* 0x000fea0003800200 */
.L_x_40:
        /* <DEDUP_REMOVED lines=8> */
[----:B------:R-:W-:-:S04]  /*2a30*/  IADD3 R25, P0, PT, R18, R4, RZ ;  /* 0x0000000412197210 */ /* 0x000fc80007f1e0ff */
[----:B------:R-:W-:-:S04]  /*2a40*/  IADD3.X R22, PT, PT, R19, R6, RZ, P0, !PT ;  /* 0x0000000613167210 */ /* 0x000fc800007fe4ff */
[----:B------:R-:W-:-:S04]  /*2a50*/  LOP3.LUT R21, R22, R13, RZ, 0xfc, !PT ;  /* 0x0000000d16157212 */ /* 0x000fc800078efcff */
[----:B------:R-:W-:Y:S01]  /*2a60*/  ISETP.NE.U32.AND P0, PT, R21, RZ, PT ;  /* 0x000000ff1500720c */ /* 0x000fe20003f05070 */
[----:B------:R-:W-:Y:S01]  /*2a70*/  BSSY.RECONVERGENT B0, `(.L_x_43) ;  /* 0x000001b000007945 */ /* 0x000fe20003800200 */
[----:B--2--5:R-:W-:-:S11]  /*2a80*/  IADD3 R20, PT, PT, R11, R9, R20 ;  /* 0x000000090b147210 */ /* 0x024fd60007ffe014 */
[----:B------:R-:W-:Y:S05]  /*2a90*/  @P0 BRA `(.L_x_44) ;  /* 0x00000000004c0947 */ /* 0x000fea0003800000 */
[----:B------:R-:W0:Y:S01]  /*2aa0*/  I2F.U32.RP R11, R12 ;  /* 0x0000000c000b7306 */ /* 0x000e220000209000 */
[----:B------:R-:W-:Y:S02]  /*2ab0*/  MOV R8, RZ ;  /* 0x000000ff00087202 */ /* 0x000fe40000000f00 */
[----:B------:R-:W-:-:S05]  /*2ac0*/  ISETP.NE.U32.AND P1, PT, R12, RZ, PT ;  /* 0x000000ff0c00720c */ /* 0x000fca0003f25070 */
[----:B0-----:R-:W0:Y:S02]  /*2ad0*/  MUFU.RCP R11, R11 ;  /* 0x0000000b000b7308 */ /* 0x001e240000001000 */
[----:B0-----:R-:W-:-:S06]  /*2ae0*/  VIADD R9, R11, 0xffffffe ;  /* 0x0ffffffe0b097836 */ /* 0x001fcc0000000000 */
[----:B------:R-:W0:Y:S02]  /*2af0*/  F2I.FTZ.U32.TRUNC.NTZ R9, R9 ;  /* 0x0000000900097305 */ /* 0x000e24000021f000 */
[----:B0-----:R-:W-:-:S04]  /*2b00*/  IMAD.MOV R21, RZ, RZ, -R9 ;  /* 0x000000ffff157224 */ /* 0x001fc800078e0a09 */
        /* <DEDUP_REMOVED lines=12> */
.L_x_44:
[----:B------:R-:W-:Y:S01]  /*2bd0*/  IMAD.MOV.U32 R11, RZ, RZ, R22 ;  /* 0x000000ffff0b7224 */ /* 0x000fe200078e0016 */
[----:B------:R-:W-:-:S07]  /*2be0*/  MOV R8, 0x2c00 ;  /* 0x00002c0000087802 */ /* 0x000fce0000000f00 */
[----:B------:R-:W-:Y:S05]  /*2bf0*/  CALL.REL.NOINC `($__internal_1_$__cuda_sm20_rem_s64) ;  /* 0x0000000800987944 */ /* 0x000fea0003c00000 */
[----:B------:R-:W-:Y:S01]  /*2c00*/  MOV R8, R22 ;  /* 0x0000001600087202 */ /* 0x000fe20000000f00 */
[----:B------:R-:W-:-:S07]  /*2c10*/  IMAD.MOV.U32 R9, RZ, RZ, R23 ;  /* 0x000000ffff097224 */ /* 0x000fce00078e0017 */
.L_x_45:
[----:B------:R-:W-:Y:S05]  /*2c20*/  BSYNC.RECONVERGENT B0 ;  /* 0x0000000000007941 */ /* 0x000fea0003800200 */
.L_x_43:
[-C--:B------:R-:W-:Y:S02]  /*2c30*/  IMAD R9, R9, R12.reuse, RZ ;  /* 0x0000000c09097224 */ /* 0x080fe400078e02ff */
[----:B------:R-:W-:Y:S02]  /*2c40*/  IMAD.MOV.U32 R11, RZ, RZ, R7 ;  /* 0x000000ffff0b7224 */ /* 0x000fe400078e0007 */
[C---:B------:R-:W-:Y:S02]  /*2c50*/  IMAD R9, R8.reuse, R13, R9 ;  /* 0x0000000d08097224 */ /* 0x040fe400078e0209 */
[----:B------:R-:W-:-:S05]  /*2c60*/  IMAD.WIDE.U32 R22, R8, R12, R10 ;  /* 0x0000000c08167225 */ /* 0x000fca00078e000a */
[----:B------:R-:W-:Y:S02]  /*2c70*/  IADD3 R9, PT, PT, R23, R9, RZ ;  /* 0x0000000917097210 */ /* 0x000fe40007ffe0ff */
        /* <DEDUP_REMOVED lines=12> */
[----:B------:R-:W-:-:S05]  /*2d40*/  IMAD.MOV.U32 R23, RZ, RZ, RZ ;  /* 0x000000ffff177224 */ /* 0x000fca00078e00ff */
[----:B0-----:R-:W0:Y:S02]  /*2d50*/  MUFU.RCP R11, R11 ;  /* 0x0000000b000b7308 */ /* 0x001e240000001000 */
[----:B0-----:R-:W-:-:S06]  /*2d60*/  VIADD R9, R11, 0xffffffe ;  /* 0x0ffffffe0b097836 */ /* 0x001fcc0000000000 */
[----:B------:R-:W0:Y:S02]  /*2d70*/  F2I.FTZ.U32.TRUNC.NTZ R9, R9 ;  /* 0x0000000900097305 */ /* 0x000e24000021f000 */
[----:B0-----:R-:W-:-:S05]  /*2d80*/  IADD3 R19, PT, PT, RZ, -R9, RZ ;  /* 0x80000009ff137210 */ /* 0x001fca0007ffe0ff */
        /* <DEDUP_REMOVED lines=11> */
.L_x_47:
[----:B------:R-:W-:Y:S02]  /*2e40*/  MOV R11, R18 ;  /* 0x00000012000b7202 */ /* 0x000fe40000000f00 */
[----:B------:R-:W-:-:S07]  /*2e50*/  MOV R8, 0x2e70 ;  /* 0x00002e7000087802 */ /* 0x000fce0000000f00 */
[----:B-----5:R-:W-:Y:S05]  /*2e60*/  CALL.REL.NOINC `($__internal_1_$__cuda_sm20_rem_s64) ;  /* 0x0000000400fc7944 */ /* 0x020fea0003c00000 */
.L_x_48:
[----:B------:R-:W-:Y:S05]  /*2e70*/  BSYNC.RECONVERGENT B0 ;  /* 0x0000000000007941 */ /* 0x000fea0003800200 */
.L_x_46:
[----:B------:R-:W-:Y:S02]  /*2e80*/  IMAD R19, R23, UR10, RZ ;  /* 0x0000000a17137c24 */ /* 0x000fe4000f8e02ff */
[----:B------:R-:W-:Y:S02]  /*2e90*/  IMAD.MOV.U32 R11, RZ, RZ, R7 ;  /* 0x000000ffff0b7224 */ /* 0x000fe400078e0007 */
[C---:B------:R-:W-:Y:S02]  /*2ea0*/  IMAD R7, R22.reuse, UR11, R19 ;  /* 0x0000000b16077c24 */ /* 0x040fe4000f8e0213 */
[----:B------:R-:W-:-:S04]  /*2eb0*/  IMAD.WIDE.U32 R8, R22, UR10, R10 ;  /* 0x0000000a16087c25 */ /* 0x000fc8000f8e000a */
[----:B------:R-:W-:Y:S01]  /*2ec0*/  IMAD.IADD R7, R9, 0x1, R7 ;  /* 0x0000000109077824 */ /* 0x000fe200078e0207 */
[----:B------:R-:W-:-:S04]  /*2ed0*/  LEA R10, P0, R8, UR16, 0x2 ;  /* 0x00000010080a7c11 */ /* 0x000fc8000f8010ff */
[----:B------:R-:W-:-:S05]  /*2ee0*/  LEA.HI.X R11, R8, UR17, R7, 0x2, P0 ;  /* 0x00000011080b7c11 */ /* 0x000fca00080f1407 */
[----:B------:R-:W2:Y:S02]  /*2ef0*/  LDG.E R10, desc[UR6][R10.64] ;  /* 0x000000060a0a7981 */ /* 0x000ea4000c1e1900 */
[----:B--2--5:R-:W-:-:S04]  /*2f00*/  IADD3 R20, PT, PT, R10, R20, R21 ;  /* 0x000000140a147210 */ /* 0x024fc80007ffe015 */
[-C--:B------:R-:W-:Y:S02]  /*2f10*/  IABS R7, R20.reuse ;  /* 0x0000001400077213 */ /* 0x080fe40000000000 */
[----:B------:R-:W-:Y:S02]  /*2f20*/  IABS R11, R20 ;  /* 0x00000014000b7213 */ /* 0x000fe40000000000 */
[----:B------:R-:W0:Y:S08]  /*2f30*/  I2F.RP R18, R7 ;  /* 0x0000000700127306 */ /* 0x000e300000209400 */
[----:B0-----:R-:W0:Y:S02]  /*2f40*/  MUFU.RCP R18, R18 ;  /* 0x0000001200127308 */ /* 0x001e240000001000 */
[----:B0-----:R-:W-:-:S06]  /*2f50*/  IADD3 R8, PT, PT, R18, 0xffffffe, RZ ;  /* 0x0ffffffe12087810 */ /* 0x001fcc0007ffe0ff */
[----:B------:R0:W1:Y:S02]  /*2f60*/  F2I.FTZ.U32.TRUNC.NTZ R9, R8 ;  /* 0x0000000800097305 */ /* 0x000064000021f000 */
[----:B0-----:R-:W-:Y:S02]  /*2f70*/  IMAD.MOV.U32 R8, RZ, RZ, RZ ;  /* 0x000000ffff087224 */ /* 0x001fe400078e00ff */
[----:B-1----:R-:W-:-:S04]  /*2f80*/  IMAD.MOV R22, RZ, RZ, -R9 ;  /* 0x000000ffff167224 */ /* 0x002fc800078e0a09 */
[----:B------:R-:W-:-:S04]  /*2f90*/  IMAD R19, R22, R7, RZ ;  /* 0x0000000716137224 */ /* 0x000fc800078e02ff */
[----:B------:R-:W-:Y:S01]  /*2fa0*/  IMAD.HI.U32 R10, R9, R19, R8 ;  /* 0x00000013090a7227 */ /* 0x000fe200078e0008 */
[----:B------:R-:W-:Y:S02]  /*2fb0*/  IADD3 R9, PT, PT, RZ, -R11, RZ ;  /* 0x8000000bff097210 */ /* 0x000fe40007ffe0ff */
[----:B------:R-:W-:-:S03]  /*2fc0*/  LOP3.LUT R8, R20, R7, RZ, 0x3c, !PT ;  /* 0x0000000714087212 */ /* 0x000fc600078e3cff */
[----:B------:R-:W-:Y:S01]  /*2fd0*/  IMAD.HI.U32 R10, R10, R7, RZ ;  /* 0x000000070a0a7227 */ /* 0x000fe200078e00ff */
[----:B------:R-:W-:-:S03]  /*2fe0*/  ISETP.GE.AND P2, PT, R8, RZ, PT ;  /* 0x000000ff0800720c */ /* 0x000fc60003f46270 */
[----:B------:R-:W-:-:S05]  /*2ff0*/  IMAD R18, R10, R9, R7 ;  /* 0x000000090a127224 */ /* 0x000fca00078e0207 */
[----:B------:R-:W-:-:S13]  /*3000*/  ISETP.GT.U32.AND P1, PT, R7, R18, PT ;  /* 0x000000120700720c */ /* 0x000fda0003f24070 */
[----:B------:R-:W-:Y:S02]  /*3010*/  @!P1 IMAD.IADD R18, R18, 0x1, -R7 ;  /* 0x0000000112129824 */ /* 0x000fe400078e0a07 */
[----:B------:R-:W-:Y:S01]  /*3020*/  @!P1 VIADD R10, R10, 0x1 ;  /* 0x000000010a0a9836 */ /* 0x000fe20000000000 */
[----:B------:R-:W-:Y:S02]  /*3030*/  ISETP.NE.AND P1, PT, R20, RZ, PT ;  /* 0x000000ff1400720c */ /* 0x000fe40003f25270 */
[----:B------:R-:W-:-:S13]  /*3040*/  ISETP.GE.U32.AND P0, PT, R18, R7, PT ;  /* 0x000000071200720c */ /* 0x000fda0003f06070 */
[----:B------:R-:W-:Y:S02]  /*3050*/  @P0 IADD3 R10, PT, PT, R10, 0x1, RZ ;  /* 0x000000010a0a0810 */ /* 0x000fe40007ffe0ff */
[----:B------:R-:W-:-:S03]  /*3060*/  IADD3 R2, P0, PT, R2, 0x2, RZ ;  /* 0x0000000202027810 */ /* 0x000fc60007f1e0ff */
[----:B------:R-:W-:Y:S01]  /*3070*/  @!P2 IMAD.MOV R10, RZ, RZ, -R10 ;  /* 0x000000ffff0aa224 */ /* 0x000fe200078e0a0a */
[----:B------:R-:W-:Y:S01]  /*3080*/  @!P1 LOP3.LUT R10, RZ, R7, RZ, 0x33, !PT ;  /* 0x00000007ff0a9212 */ /* 0x000fe200078e33ff */
[----:B------:R-:W-:Y:S01]  /*3090*/  IMAD.X R3, RZ, RZ, R3, P0 ;  /* 0x000000ffff037224 */ /* 0x000fe200000e0603 */
[----:B------:R-:W-:Y:S02]  /*30a0*/  ISETP.GE.U32.AND P0, PT, R2, R5, PT ;  /* 0x000000050200720c */ /* 0x000fe40003f06070 */
[----:B------:R-:W-:Y:S01]  /*30b0*/  IADD3 R16, P2, PT, R16, 0x8, RZ ;  /* 0x0000000810107810 */ /* 0x000fe20007f5e0ff */
[----:B------:R1:W-:Y:S01]  /*30c0*/  STG.E desc[UR6][R14.64], R10 ;  /* 0x0000000a0e007986 */ /* 0x0003e2000c101906 */
[----:B------:R-:W-:Y:S02]  /*30d0*/  ISETP.GE.AND.EX P0, PT, R3, R0, PT, P0 ;  /* 0x000000000300720c */ /* 0x000fe40003f06300 */
[----:B------:R-:W-:Y:S01]  /*30e0*/  IADD3 R7, P1, PT, R14, 0x8, RZ ;  /* 0x000000080e077810 */ /* 0x000fe20007f3e0ff */
[----:B------:R-:W-:-:S03]  /*30f0*/  IMAD.X R17, RZ, RZ, R17, P2 ;  /* 0x000000ffff117224 */ /* 0x000fc600010e0611 */
[----:B------:R-:W-:-:S07]  /*3100*/  IADD3.X R18, PT, PT, RZ, R15, RZ, P1, !PT ;  /* 0x0000000fff127210 */ /* 0x000fce0000ffe4ff */
[----:B-1----:R-:W-:Y:S05]  /*3110*/  @!P0 BRA `(.L_x_49) ;  /* 0xffffffe000cc8947 */ /* 0x002fea000383ffff */
[----:B------:R-:W-:Y:S05]  /*3120*/  EXIT ;  /* 0x000000000000794d */ /* 0x000fea0003800000 */
        .weak           $__internal_0_$__cuda_sm20_div_s64
        .type           $__internal_0_$__cuda_sm20_div_s64,@function
        .size           $__internal_0_$__cuda_sm20_div_s64,($__internal_1_$__cuda_sm20_rem_s64 - $__internal_0_$__cuda_sm20_div_s64)
$__internal_0_$__cuda_sm20_div_s64:
[-C--:B------:R-:W-:Y:S02]  /*3130*/  IADD3 R10, P1, PT, RZ, -R9.reuse, RZ ;  /* 0x80000009ff0a7210 */ /* 0x080fe40007f3e0ff */
[----:B------:R-:W-:Y:S02]  /*3140*/  ISETP.GE.AND P0, PT, R7, RZ, PT ;  /* 0x000000ff0700720c */ /* 0x000fe40003f06270 */
[----:B------:R-:W-:Y:S01]  /*3150*/  ISETP.GE.AND P3, PT, R20, RZ, PT ;  /* 0x000000ff1400720c */ /* 0x000fe20003f66270 */
[----:B------:R-:W-:Y:S01]  /*3160*/  IMAD.X R22, RZ, RZ, ~R7, P1 ;  /* 0x000000ffff167224 */ /* 0x000fe200008e0e07 */
[----:B------:R-:W-:-:S04]  /*3170*/  SEL R10, R10, R9, !P0 ;  /* 0x000000090a0a7207 */ /* 0x000fc80004000000 */
[----:B------:R-:W-:-:S04]  /*3180*/  SEL R11, R22, R7, !P0 ;  /* 0x00000007160b7207 */ /* 0x000fc80004000000 */
[----:B------:R-:W0:Y:S08]  /*3190*/  I2F.U64.RP R27, R10 ;  /* 0x0000000a001b7312 */ /* 0x000e300000309000 */
[----:B0-----:R-:W0:Y:S02]  /*31a0*/  MUFU.RCP R27, R27 ;  /* 0x0000001b001b7308 */ /* 0x001e240000001000 */
[----:B0-----:R-:W-:-:S02]  /*31b0*/  IADD3 R24, PT, PT, R27, 0x1ffffffe, RZ ;  /* 0x1ffffffe1b187810 */ /* 0x001fc40007ffe0ff */
[----:B------:R-:W-:-:S04]  /*31c0*/  IADD3 R27, P4, PT, RZ, -R26, RZ ;  /* 0x8000001aff1b7210 */ /* 0x000fc80007f9e0ff */
[----:B------:R-:W0:Y:S01]  /*31d0*/  F2I.U64.TRUNC R24, R24 ;  /* 0x0000001800187311 */ /* 0x000e22000020d800 */
[----:B------:R-:W-:Y:S01]  /*31e0*/  SEL R27, R27, R26, !P3 ;  /* 0x0000001a1b1b7207 */ /* 0x000fe20005800000 */
[----:B0-----:R-:W-:-:S04]  /*31f0*/  IMAD.WIDE.U32 R22, R24, R10, RZ ;  /* 0x0000000a18167225 */ /* 0x001fc800078e00ff */
[C---:B------:R-:W-:Y:S01]  /*3200*/  IMAD R21, R24.reuse, R11, R23 ;  /* 0x0000000b18157224 */ /* 0x040fe200078e0217 */
[----:B------:R-:W-:Y:S01]  /*3210*/  IADD3 R23, P0, PT, RZ, -R22, RZ ;  /* 0x80000016ff177210 */ /* 0x000fe20007f1e0ff */
[----:B------:R-:W-:Y:S02]  /*3220*/  IMAD.MOV.U32 R29, RZ, RZ, R24 ;  /* 0x000000ffff1d7224 */ /* 0x000fe400078e0018 */
[----:B------:R-:W-:Y:S02]  /*3230*/  IMAD R21, R25, R10, R21 ;  /* 0x0000000a19157224 */ /* 0x000fe400078e0215 */
[----:B------:R-:W-:-:S04]  /*3240*/  IMAD.HI.U32 R28, R24, R23, RZ ;  /* 0x00000017181c7227 */ /* 0x000fc800078e00ff */
[----:B------:R-:W-:-:S04]  /*3250*/  IMAD.X R21, RZ, RZ, ~R21, P0 ;  /* 0x000000ffff157224 */ /* 0x000fc800000e0e15 */
[----:B------:R-:W-:-:S04]  /*3260*/  IMAD.WIDE.U32 R28, P0, R24, R21, R28 ;  /* 0x00000015181c7225 */ /* 0x000fc8000780001c */
[C---:B------:R-:W-:Y:S02]  /*3270*/  IMAD R22, R25.reuse, R21, RZ ;  /* 0x0000001519167224 */ /* 0x040fe400078e02ff */
[----:B------:R-:W-:-:S04]  /*3280*/  IMAD.HI.U32 R23, P1, R25, R23, R28 ;  /* 0x0000001719177227 */ /* 0x000fc8000782001c */
[----:B------:R-:W-:Y:S01]  /*3290*/  IMAD.HI.U32 R21, R25, R21, RZ ;  /* 0x0000001519157227 */ /* 0x000fe200078e00ff */
[----:B------:R-:W-:-:S04]  /*32a0*/  IADD3 R29, P2, PT, R22, R23, RZ ;  /* 0x00000017161d7210 */ /* 0x000fc80007f5e0ff */
[----:B------:R-:W-:Y:S01]  /*32b0*/  IADD3.X R21, PT, PT, R21, R25, RZ, P0, !PT ;  /* 0x0000001915157210 */ /* 0x000fe200007fe4ff */
[----:B------:R-:W-:-:S03]  /*32c0*/  IMAD.WIDE.U32 R22, R29, R10, RZ ;  /* 0x0000000a1d167225 */ /* 0x000fc600078e00ff */
[----:B------:R-:W-:Y:S01]  /*32d0*/  IADD3.X R21, PT, PT, RZ, RZ, R21, P2, P1 ;  /* 0x000000ffff157210 */ /* 0x000fe200017e2415 */
[----:B------:R-:W-:Y:S01]  /*32e0*/  IMAD R24, R29, R11, R23 ;  /* 0x0000000b1d187224 */ /* 0x000fe200078e0217 */
[----:B------:R-:W-:-:S03]  /*32f0*/  IADD3 R22, P0, PT, RZ, -R22, RZ ;  /* 0x80000016ff167210 */ /* 0x000fc60007f1e0ff */
[----:B------:R-:W-:Y:S02]  /*3300*/  IMAD R24, R21, R10, R24 ;  /* 0x0000000a15187224 */ /* 0x000fe400078e0218 */
[----:B------:R-:W-:-:S04]  /*3310*/  IMAD.HI.U32 R28, R29, R22, RZ ;  /* 0x000000161d1c7227 */ /* 0x000fc800078e00ff */
[----:B------:R-:W-:-:S04]  /*3320*/  IMAD.X R24, RZ, RZ, ~R24, P0 ;  /* 0x000000ffff187224 */ /* 0x000fc800000e0e18 */
[----:B------:R-:W-:-:S04]  /*3330*/  IMAD.WIDE.U32 R28, P0, R29, R24, R28 ;  /* 0x000000181d1c7225 */ /* 0x000fc8000780001c */
[----:B------:R-:W-:-:S04]  /*3340*/  IMAD.HI.U32 R23, P1, R21, R22, R28 ;  /* 0x0000001615177227 */ /* 0x000fc8000782001c */
[CC--:B------:R-:W-:Y:S02]  /*3350*/  IMAD R22, R21.reuse, R24.reuse, RZ ;  /* 0x0000001815167224 */ /* 0x0c0fe400078e02ff */
[----:B------:R-:W-:-:S03]  /*3360*/  IMAD.HI.U32 R24, R21, R24, RZ ;  /* 0x0000001815187227 */ /* 0x000fc600078e00ff */
[----:B------:R-:W-:Y:S01]  /*3370*/  IADD3 R22, P2, PT, R22, R23, RZ ;  /* 0x0000001716167210 */ /* 0x000fe20007f5e0ff */
[----:B------:R-:W-:Y:S01]  /*3380*/  IMAD.X R23, RZ, RZ, ~R20, P4 ;  /* 0x000000ffff177224 */ /* 0x000fe200020e0e14 */
[----:B------:R-:W-:Y:S01]  /*3390*/  IADD3.X R24, PT, PT, R24, R21, RZ, P0, !PT ;  /* 0x0000001518187210 */ /* 0x000fe200007fe4ff */
[----:B------:R-:W-:Y:S02]  /*33a0*/  IMAD.MOV.U32 R29, RZ, RZ, RZ ;  /* 0x000000ffff1d7224 */ /* 0x000fe400078e00ff */
[----:B------:R-:W-:Y:S01]  /*33b0*/  IMAD.HI.U32 R28, R22, R27, RZ ;  /* 0x0000001b161c7227 */ /* 0x000fe200078e00ff */
[----:B------:R-:W-:-:S05]  /*33c0*/  SEL R23, R23, R20, !P3 ;  /* 0x0000001417177207 */ /* 0x000fca0005800000 */
[----:B------:R-:W-:Y:S01]  /*33d0*/  IMAD.WIDE.U32 R28, R22, R23, R28 ;  /* 0x00000017161c7225 */ /* 0x000fe200078e001c */
[----:B------:R-:W-:-:S05]  /*33e0*/  IADD3.X R22, PT, PT, RZ, RZ, R24, P2, P1 ;  /* 0x000000ffff167210 */ /* 0x000fca00017e2418 */
[----:B------:R-:W-:-:S04]  /*33f0*/  IMAD.HI.U32 R24, P0, R22, R27, R28 ;  /* 0x0000001b16187227 */ /* 0x000fc8000780001c */
[CC--:B------:R-:W-:Y:S02]  /*3400*/  IMAD R21, R22.reuse, R23.reuse, RZ ;  /* 0x0000001716157224 */ /* 0x0c0fe400078e02ff */
[----:B------:R-:W-:-:S03]  /*3410*/  IMAD.HI.U32 R22, R22, R23, RZ ;  /* 0x0000001716167227 */ /* 0x000fc600078e00ff */
[----:B------:R-:W-:Y:S01]  /*3420*/  IADD3 R21, P1, PT, R21, R24, RZ ;  /* 0x0000001815157210 */ /* 0x000fe20007f3e0ff */
[----:B------:R-:W-:-:S04]  /*3430*/  IMAD.X R22, RZ, RZ, R22, P0 ;  /* 0x000000ffff167224 */ /* 0x000fc800000e0616 */
[----:B------:R-:W-:Y:S01]  /*3440*/  IMAD.WIDE.U32 R28, R21, R10, RZ ;  /* 0x0000000a151c7225 */ /* 0x000fe200078e00ff */
[----:B------:R-:W-:-:S03]  /*3450*/  IADD3.X R25, PT, PT, RZ, R22, RZ, P1, !PT ;  /* 0x00000016ff197210 */ /* 0x000fc60000ffe4ff */
[----:B------:R-:W-:Y:S01]  /*3460*/  IMAD R22, R21, R11, R29 ;  /* 0x0000000b15167224 */ /* 0x000fe200078e021d */
[----:B------:R-:W-:-:S03]  /*3470*/  IADD3 R27, P1, PT, -R28, R27, RZ ;  /* 0x0000001b1c1b7210 */ /* 0x000fc60007f3e1ff */
[-C--:B------:R-:W-:Y:S01]  /*3480*/  IMAD R22, R25, R10.reuse, R22 ;  /* 0x0000000a19167224 */ /* 0x080fe200078e0216 */
[----:B------:R-:W-:-:S03]  /*3490*/  ISETP.GE.U32.AND P0, PT, R27, R10, PT ;  /* 0x0000000a1b00720c */ /* 0x000fc60003f06070 */
[----:B------:R-:W-:Y:S01]  /*34a0*/  IMAD.X R23, R23, 0x1, ~R22, P1 ;  /* 0x0000000117177824 */ /* 0x000fe200008e0e16 */
[----:B------:R-:W-:Y:S02]  /*34b0*/  IADD3 R24, P1, PT, R27, -R10, RZ ;  /* 0x8000000a1b187210 */ /* 0x000fe40007f3e0ff */
[----:B------:R-:W-:Y:S02]  /*34c0*/  IADD3 R22, P2, PT, R21, 0x1, RZ ;  /* 0x0000000115167810 */ /* 0x000fe40007f5e0ff */
[C---:B------:R-:W-:Y:S02]  /*34d0*/  ISETP.GE.U32.AND.EX P0, PT, R23.reuse, R11, PT, P0 ;  /* 0x0000000b1700720c */ /* 0x040fe40003f06100 */
[----:B------:R-:W-:Y:S02]  /*34e0*/  IADD3.X R26, PT, PT, RZ, R25, RZ, P2, !PT ;  /* 0x00000019ff1a7210 */ /* 0x000fe400017fe4ff */
[----:B------:R-:W-:Y:S01]  /*34f0*/  SEL R27, R24, R27, P0 ;  /* 0x0000001b181b7207 */ /* 0x000fe20000000000 */
[----:B------:R-:W-:Y:S01]  /*3500*/  IMAD.X R24, R23, 0x1, ~R11, P1 ;  /* 0x0000000117187824 */ /* 0x000fe200008e0e0b */
[----:B------:R-:W-:-:S02]  /*3510*/  SEL R22, R22, R21, P0 ;  /* 0x0000001516167207 */ /* 0x000fc40000000000 */
[----:B------:R-:W-:Y:S02]  /*3520*/  ISETP.GE.U32.AND P1, PT, R27, R10, PT ;  /* 0x0000000a1b00720c */ /* 0x000fe40003f26070 */
[----:B------:R-:W-:Y:S02]  /*3530*/  SEL R23, R24, R23, P0 ;  /* 0x0000001718177207 */ /* 0x000fe40000000000 */
[----:B------:R-:W-:Y:S02]  /*3540*/  SEL R26, R26, R25, P0 ;  /* 0x000000191a1a7207 */ /* 0x000fe40000000000 */
[----:B------:R-:W-:Y:S02]  /*3550*/  IADD3 R21, P2, PT, R22, 0x1, RZ ;  /* 0x0000000116157810 */ /* 0x000fe40007f5e0ff */
[----:B------:R-:W-:Y:S02]  /*3560*/  ISETP.GE.U32.AND.EX P0, PT, R23, R11, PT, P1 ;  /* 0x0000000b1700720c */ /* 0x000fe40003f06110 */
[----:B------:R-:W-:Y:S01]  /*3570*/  LOP3.LUT R10, R7, R20, RZ, 0x3c, !PT ;  /* 0x00000014070a7212 */ /* 0x000fe200078e3cff */
[----:B------:R-:W-:Y:S01]  /*3580*/  IMAD.X R11, RZ, RZ, R26, P2 ;  /* 0x000000ffff0b7224 */ /* 0x000fe200010e061a */
[----:B------:R-:W-:-:S02]  /*3590*/  SEL R21, R21, R22, P0 ;  /* 0x0000001615157207 */ /* 0x000fc40000000000 */
[----:B------:R-:W-:Y:S02]  /*35a0*/  ISETP.GE.AND P1, PT, R10, RZ, PT ;  /* 0x000000ff0a00720c */ /* 0x000fe40003f26270 */
[----:B------:R-:W-:Y:S02]  /*35b0*/  SEL R11, R11, R26, P0 ;  /* 0x0000001a0b0b7207 */ /* 0x000fe40000000000 */
[-C--:B------:R-:W-:Y:S02]  /*35c0*/  IADD3 R22, P2, PT, RZ, -R21.reuse, RZ ;  /* 0x80000015ff167210 */ /* 0x080fe40007f5e0ff */
[----:B------:R-:W-:Y:S01]  /*35d0*/  ISETP.NE.U32.AND P0, PT, R9, RZ, PT ;  /* 0x000000ff0900720c */ /* 0x000fe20003f05070 */
[----:B------:R-:W-:Y:S01]  /*35e0*/  HFMA2 R9, -RZ, RZ, 0, 0 ;  /* 0x00000000ff097431 */ /* 0x000fe200000001ff */
[----:B------:R-:W-:Y:S01]  /*35f0*/  SEL R22, R22, R21, !P1 ;  /* 0x0000001516167207 */ /* 0x000fe20004800000 */
[----:B------:R-:W-:Y:S01]  /*3600*/  IMAD.X R10, RZ, RZ, ~R11, P2 ;  /* 0x000000ffff0a7224 */ /* 0x000fe200010e0e0b */
[----:B------:R-:W-:-:S04]  /*3610*/  ISETP.NE.AND.EX P0, PT, R7, RZ, PT, P0 ;  /* 0x000000ff0700720c */ /* 0x000fc80003f05300 */
[----:B------:R-:W-:Y:S02]  /*3620*/  SEL R23, R10, R11, !P1 ;  /* 0x0000000b0a177207 */ /* 0x000fe40004800000 */
[----:B------:R-:W-:Y:S02]  /*3630*/  SEL R22, R22, 0xffffffff, P0 ;  /* 0xffffffff16167807 */ /* 0x000fe40000000000 */
[----:B------:R-:W-:Y:S01]  /*3640*/  SEL R23, R23, 0xffffffff, P0 ;  /* 0xffffffff17177807 */ /* 0x000fe20000000000 */
[----:B------:R-:W-:Y:S06]  /*3650*/  RET.REL.NODEC R8 `(_Z9isingStepPiS_li) ;  /* 0xffffffc808687950 */ /* 0x000fec0003c3ffff */
        .weak           $__internal_1_$__cuda_sm20_rem_s64
        .type           $__internal_1_$__cuda_sm20_rem_s64,@function
        .size           $__internal_1_$__cuda_sm20_rem_s64,(.L_x_52 - $__internal_1_$__cuda_sm20_rem_s64)
$__internal_1_$__cuda_sm20_rem_s64:
[----:B------:R-:W-:Y:S02]  /*3660*/  UIADD3 UR4, UP1, UPT, URZ, -UR8, URZ ;  /* 0x80000008ff047290 */ /* 0x000fe4000ff3e0ff */
[----:B------:R-:W-:Y:S02]  /*3670*/  UISETP.GE.AND UP0, UPT, UR9, URZ, UPT ;  /* 0x000000ff0900728c */ /* 0x000fe4000bf06270 */
[----:B------:R-:W-:Y:S02]  /*3680*/  UIADD3.X UR5, UPT, UPT, URZ, ~UR9, URZ, UP1, !UPT ;  /* 0x80000009ff057290 */ /* 0x000fe40008ffe4ff */
[----:B------:R-:W-:Y:S02]  /*3690*/  USEL UR4, UR4, UR8, !UP0 ;  /* 0x0000000804047287 */ /* 0x000fe4000c000000 */
[----:B------:R-:W-:-:S09]  /*36a0*/  USEL UR5, UR5, UR9, !UP0 ;  /* 0x0000000905057287 */ /* 0x000fd2000c000000 */
[----:B------:R-:W0:Y:S08]  /*36b0*/  I2F.U64.RP R9, UR4 ;  /* 0x0000000400097d12 */ /* 0x000e300008309000 */
[----:B0-----:R-:W0:Y:S02]  /*36c0*/  MUFU.RCP R28, R9 ;  /* 0x00000009001c7308 */ /* 0x001e240000001000 */
[----:B0-----:R-:W-:-:S06]  /*36d0*/  VIADD R28, R28, 0x1ffffffe ;  /* 0x1ffffffe1c1c7836 */ /* 0x001fcc0000000000 */
[----:B------:R-:W0:Y:S02]  /*36e0*/  F2I.U64.TRUNC R28, R28 ;  /* 0x0000001c001c7311 */ /* 0x000e24000020d800 */
[----:B0-----:R-:W-:-:S04]  /*36f0*/  IMAD.WIDE.U32 R26, R28, UR4, RZ ;  /* 0x000000041c1a7c25 */ /* 0x001fc8000f8e00ff */
[C---:B------:R-:W-:Y:S01]  /*3700*/  IMAD R22, R28.reuse, UR5, R27 ;  /* 0x000000051c167c24 */ /* 0x040fe2000f8e021b */
[----:B------:R-:W-:Y:S02]  /*3710*/  IADD3 R24, P0, PT, RZ, -R26, RZ ;  /* 0x8000001aff187210 */ /* 0x000fe40007f1e0ff */
[----:B------:R-:W-:Y:S01]  /*3720*/  MOV R27, R28 ;  /* 0x0000001c001b7202 */ /* 0x000fe20000000f00 */
[----:B------:R-:W-:Y:S02]  /*3730*/  IMAD R22, R29, UR4, R22 ;  /* 0x000000041d167c24 */ /* 0x000fe4000f8e0216 */
[----:B------:R-:W-:-:S04]  /*3740*/  IMAD.HI.U32 R26, R28, R24, RZ ;  /* 0x000000181c1a7227 */ /* 0x000fc800078e00ff */
[----:B------:R-:W-:-:S04]  /*3750*/  IMAD.X R22, RZ, RZ, ~R22, P0 ;  /* 0x000000ffff167224 */ /* 0x000fc800000e0e16 */
[----:B------:R-:W-:-:S04]  /*3760*/  IMAD.WIDE.U32 R26, P0, R28, R22, R26 ;  /* 0x000000161c1a7225 */ /* 0x000fc8000780001a */
[C---:B------:R-:W-:Y:S02]  /*3770*/  IMAD R9, R29.reuse, R22, RZ ;  /* 0x000000161d097224 */ /* 0x040fe400078e02ff */
[----:B------:R-:W-:-:S04]  /*3780*/  IMAD.HI.U32 R24, P1, R29, R24, R26 ;  /* 0x000000181d187227 */ /* 0x000fc8000782001a */
[----:B------:R-:W-:Y:S01]  /*3790*/  IMAD.HI.U32 R22, R29, R22, RZ ;  /* 0x000000161d167227 */ /* 0x000fe200078e00ff */
[----:B------:R-:W-:-:S03]  /*37a0*/  IADD3 R27, P2, PT, R9, R24, RZ ;  /* 0x00000018091b7210 */ /* 0x000fc60007f5e0ff */
[----:B------:R-:W-:Y:S02]  /*37b0*/  IMAD.X R9, R22, 0x1, R29, P0 ;  /* 0x0000000116097824 */ /* 0x000fe400000e061d */
[----:B------:R-:W-:-:S03]  /*37c0*/  IMAD.WIDE.U32 R22, R27, UR4, RZ ;  /* 0x000000041b167c25 */ /* 0x000fc6000f8e00ff */
[----:B------:R-:W-:Y:S01]  /*37d0*/  IADD3.X R9, PT, PT, RZ, RZ, R9, P2, P1 ;  /* 0x000000ffff097210 */ /* 0x000fe200017e2409 */
[----:B------:R-:W-:Y:S01]  /*37e0*/  IMAD R24, R27, UR5, R23 ;  /* 0x000000051b187c24 */ /* 0x000fe2000f8e0217 */
[----:B------:R-:W-:Y:S01]  /*37f0*/  IADD3 R22, P0, PT, RZ, -R22, RZ ;  /* 0x80000016ff167210 */ /* 0x000fe20007f1e0ff */
[----:B------:R-:W-:Y:S01]  /*3800*/  IMAD.MOV.U32 R29, RZ, RZ, RZ ;  /* 0x000000ffff1d7224 */ /* 0x000fe200078e00ff */
[----:B------:R-:W-:Y:S01]  /*3810*/  ISETP.GE.AND P1, PT, R11, RZ, PT ;  /* 0x000000ff0b00720c */ /* 0x000fe20003f26270 */
[----:B------:R-:W-:Y:S02]  /*3820*/  IMAD R24, R9, UR4, R24 ;  /* 0x0000000409187c24 */ /* 0x000fe4000f8e0218 */
[----:B------:R-:W-:-:S04]  /*3830*/  IMAD.HI.U32 R26, R27, R22, RZ ;  /* 0x000000161b1a7227 */ /* 0x000fc800078e00ff */
[----:B------:R-:W-:-:S04]  /*3840*/  IMAD.X R24, RZ, RZ, ~R24, P0 ;  /* 0x000000ffff187224 */ /* 0x000fc800000e0e18 */
[----:B------:R-:W-:-:S04]  /*3850*/  IMAD.WIDE.U32 R26, P0, R27, R24, R26 ;  /* 0x000000181b1a7225 */ /* 0x000fc8000780001a */
[C---:B------:R-:W-:Y:S02]  /*3860*/  IMAD R23, R9.reuse, R24, RZ ;  /* 0x0000001809177224 */ /* 0x040fe400078e02ff */
[----:B------:R-:W-:Y:S01]  /*3870*/  IMAD.HI.U32 R22, P2, R9, R22, R26 ;  /* 0x0000001609167227 */ /* 0x000fe2000784001a */
[----:B------:R-:W-:-:S03]  /*3880*/  IADD3 R26, P4, PT, RZ, -R25, RZ ;  /* 0x80000019ff1a7210 */ /* 0x000fc60007f9e0ff */
[----:B------:R-:W-:Y:S01]  /*3890*/  IMAD.HI.U32 R24, R9, R24, RZ ;  /* 0x0000001809187227 */ /* 0x000fe200078e00ff */
[----:B------:R-:W-:Y:S02]  /*38a0*/  SEL R26, R26, R25, !P1 ;  /* 0x000000191a1a7207 */ /* 0x000fe40004800000 */
[----:B------:R-:W-:Y:S01]  /*38b0*/  IADD3 R23, P3, PT, R23, R22, RZ ;  /* 0x0000001617177210 */ /* 0x000fe20007f7e0ff */
[----:B------:R-:W-:Y:S01]  /*38c0*/  IMAD.X R24, R24, 0x1, R9, P0 ;  /* 0x0000000118187824 */ /* 0x000fe200000e0609 */
[----:B------:R-:W-:-:S03]  /*38d0*/  IADD3.X R22, PT, PT, RZ, ~R11, RZ, P4, !PT ;  /* 0x8000000bff167210 */ /* 0x000fc600027fe4ff */
[----:B------:R-:W-:Y:S01]  /*38e0*/  IMAD.HI.U32 R28, R23, R26, RZ ;  /* 0x0000001a171c7227 */ /* 0x000fe200078e00ff */
[----:B------:R-:W-:Y:S02]  /*38f0*/  SEL R22, R22, R11, !P1 ;  /* 0x0000000b16167207 */ /* 0x000fe40004800000 */
[----:B------:R-:W-:-:S03]  /*3900*/  IADD3.X R9, PT, PT, RZ, RZ, R24, P3, P2 ;  /* 0x000000ffff097210 */ /* 0x000fc60001fe4418 */
[----:B------:R-:W-:-:S04]  /*3910*/  IMAD.WIDE.U32 R24, R23, R22, R28 ;  /* 0x0000001617187225 */ /* 0x000fc800078e001c */
[C---:B------:R-:W-:Y:S02]  /*3920*/  IMAD R11, R9.reuse, R22, RZ ;  /* 0x00000016090b7224 */ /* 0x040fe400078e02ff */
[----:B------:R-:W-:-:S04]  /*3930*/  IMAD.HI.U32 R24, P0, R9, R26, R24 ;  /* 0x0000001a09187227 */ /* 0x000fc80007800018 */
[----:B------:R-:W-:Y:S01]  /*3940*/  IMAD.HI.U32 R9, R9, R22, RZ ;  /* 0x0000001609097227 */ /* 0x000fe200078e00ff */
[----:B------:R-:W-:-:S04]  /*3950*/  IADD3 R11, P2, PT, R11, R24, RZ ;  /* 0x000000180b0b7210 */ /* 0x000fc80007f5e0ff */
[----:B------:R-:W-:Y:S01]  /*3960*/  IADD3.X R9, PT, PT, R9, RZ, RZ, P0, !PT ;  /* 0x000000ff09097210 */ /* 0x000fe200007fe4ff */
[----:B------:R-:W-:-:S04]  /*3970*/  IMAD.WIDE.U32 R28, R11, UR4, RZ ;  /* 0x000000040b1c7c25 */ /* 0x000fc8000f8e00ff */
[----:B------:R-:W-:Y:S01]  /*3980*/  IMAD.X R9, RZ, RZ, R9, P2 ;  /* 0x000000ffff097224 */ /* 0x000fe200010e0609 */
[----:B------:R-:W-:Y:S01]  /*3990*/  IADD3 R26, P2, PT, -R28, R26, RZ ;  /* 0x0000001a1c1a7210 */ /* 0x000fe20007f5e1ff */
[----:B------:R-:W-:-:S03]  /*39a0*/  IMAD R24, R11, UR5, R29 ;  /* 0x000000050b187c24 */ /* 0x000fc6000f8e021d */
[----:B------:R-:W-:Y:S01]  /*39b0*/  ISETP.GE.U32.AND P0, PT, R26, UR4, PT ;  /* 0x000000041a007c0c */ /* 0x000fe2000bf06070 */
[----:B------:R-:W-:-:S04]  /*39c0*/  IMAD R9, R9, UR4, R24 ;  /* 0x0000000409097c24 */ /* 0x000fc8000f8e0218 */
[----:B------:R-:W-:Y:S01]  /*39d0*/  IMAD.X R22, R22, 0x1, ~R9, P2 ;  /* 0x0000000116167824 */ /* 0x000fe200010e0e09 */
[----:B------:R-:W-:-:S04]  /*39e0*/  IADD3 R11, P2, PT, R26, -UR4, RZ ;  /* 0x800000041a0b7c10 */ /* 0x000fc8000ff5e0ff */
[C---:B------:R-:W-:Y:S02]  /*39f0*/  ISETP.GE.U32.AND.EX P0, PT, R22.reuse, UR5, PT, P0 ;  /* 0x0000000516007c0c */ /* 0x040fe4000bf06100 */
[----:B------:R-:W-:Y:S02]  /*3a00*/  IADD3.X R9, PT, PT, R22, ~UR5, RZ, P2, !PT ;  /* 0x8000000516097c10 */ /* 0x000fe400097fe4ff */
[----:B------:R-:W-:Y:S02]  /*3a10*/  SEL R11, R11, R26, P0 ;  /* 0x0000001a0b0b7207 */ /* 0x000fe40000000000 */
[----:B------:R-:W-:Y:S02]  /*3a20*/  SEL R9, R9, R22, P0 ;  /* 0x0000001609097207 */ /* 0x000fe40000000000 */
[C---:B------:R-:W-:Y:S02]  /*3a30*/  ISETP.GE.U32.AND P0, PT, R11.reuse, UR4, PT ;  /* 0x000000040b007c0c */ /* 0x040fe4000bf06070 */
[----:B------:R-:W-:-:S02]  /*3a40*/  IADD3 R24, P2, PT, R11, -UR4, RZ ;  /* 0x800000040b187c10 */ /* 0x000fc4000ff5e0ff */
[C---:B------:R-:W-:Y:S02]  /*3a50*/  ISETP.GE.U32.AND.EX P0, PT, R9.reuse, UR5, PT, P0 ;  /* 0x0000000509007c0c */ /* 0x040fe4000bf06100 */
[----:B------:R-:W-:Y:S02]  /*3a60*/  IADD3.X R22, PT, PT, R9, ~UR5, RZ, P2, !PT ;  /* 0x8000000509167c10 */ /* 0x000fe400097fe4ff */
[----:B------:R-:W-:Y:S02]  /*3a70*/  SEL R24, R24, R11, P0 ;  /* 0x0000000b18187207 */ /* 0x000fe40000000000 */
[----:B------:R-:W-:Y:S02]  /*3a80*/  SEL R22, R22, R9, P0 ;  /* 0x0000000916167207 */ /* 0x000fe40000000000 */
[----:B------:R-:W-:Y:S02]  /*3a90*/  IADD3 R11, P2, PT, RZ, -R24, RZ ;  /* 0x80000018ff0b7210 */ /* 0x000fe40007f5e0ff */
[----:B------:R-:W-:-:S02]  /*3aa0*/  ISETP.NE.U32.AND P0, PT, RZ, UR8, PT ;  /* 0x00000008ff007c0c */ /* 0x000fc4000bf05070 */
[-C--:B------:R-:W-:Y:S02]  /*3ab0*/  IADD3.X R9, PT, PT, RZ, ~R22.reuse, RZ, P2, !PT ;  /* 0x80000016ff097210 */ /* 0x080fe400017fe4ff */
[----:B------:R-:W-:Y:S02]  /*3ac0*/  ISETP.NE.AND.EX P0, PT, RZ, UR9, PT, P0 ;  /* 0x00000009ff007c0c */ /* 0x000fe4000bf05300 */
[----:B------:R-:W-:Y:S02]  /*3ad0*/  SEL R9, R9, R22, !P1 ;  /* 0x0000001609097207 */ /* 0x000fe40004800000 */
[----:B------:R-:W-:Y:S02]  /*3ae0*/  SEL R11, R11, R24, !P1 ;  /* 0x000000180b0b7207 */ /* 0x000fe40004800000 */
[----:B------:R-:W-:Y:S01]  /*3af0*/  SEL R23, R9, 0xffffffff, P0 ;  /* 0xffffffff09177807 */ /* 0x000fe20000000000 */
[----:B------:R-:W-:Y:S01]  /*3b00*/  IMAD.MOV.U32 R9, RZ, RZ, 0x0 ;  /* 0x00000000ff097424 */ /* 0x000fe200078e00ff */
[----:B------:R-:W-:-:S03]  /*3b10*/  SEL R22, R11, 0xffffffff, P0 ;  /* 0xffffffff0b167807 */ /* 0x000fc60000000000 */
[----:B------:R-:W-:Y:S05]  /*3b20*/  RET.REL.NODEC R8 `(_Z9isingStepPiS_li) ;  /* 0xffffffc408347950 */ /* 0x000fea0003c3ffff */
.L_x_50:
[----:B------:R-:W-:-:S00]  /*3b30*/  BRA `(.L_x_50) ;  /* 0xfffffffc00fc7947 */ /* 0x000fc0000383ffff */
[----:B------:R-:W-:-:S00]  /*3b40*/  NOP ;  /* 0x0000000000007918 */ /* 0x000fc00000000000 */
        /* <DEDUP_REMOVED lines=11> */
.L_x_52:


//--------------------- .nv.shared.reserved.0     --------------------------
	.section	.nv.shared.reserved.0,"aw",@nobits
	.weak		__nv_reservedSMEM_offset_0_alias
	.size		__nv_reservedSMEM_offset_0_alias, 0, 64
	.other		__nv_reservedSMEM_offset_0_alias,@"STO_CUDA_RESERVED_SHARED STV_DEFAULT"
__nv_reservedSMEM_offset_0_alias:
	.zero		0
	.zero		64


//--------------------- .nv.constant0._Z9isingStepPiS_li --------------------------
	.section	.nv.constant0._Z9isingStepPiS_li,"a",@progbits
	.sectionflags	@""
	.align	4
.nv.constant0._Z9isingStepPiS_li:
	.zero		924


//--------------------- SYMBOLS --------------------------

	.type		.nv.reservedSmem.offset0,@object
	.size		.nv.reservedSmem.offset0,0x4
